	.target	sm_90a

	.elftype	@"ET_EXEC"


//--------------------- .note.nv.tkinfo           --------------------------
	.section	.note.nv.tkinfo,"",@"SHT_NOTE"
	.sectionflags	@"SHF_NOTE_NV_TKINFO"
	.tkinfo
        /*0018*/ 	.word	0x00000002
        /*0030*/ 	.string	""
        /*0030*/ 	.string	"ptxas"
        /*0030*/ 	.string	"Cuda compilation tools, release 13.0, V13.0.88"
        /*0030*/ 	.string	"Build cuda_13.0.r13.0/compiler.36424714_0"
        /*0030*/ 	.string	"-v  -suppress-debug-info  -lineinfo  -arch sm_90a "



//--------------------- .note.nv.cuinfo           --------------------------
	.section	.note.nv.cuinfo,"",@"SHT_NOTE"
	.sectionflags	@"SHF_NOTE_NV_CUINFO"
        /*0018*/ 	.short	0x0002
        /*001a*/ 	.short	0x005a
        /*001c*/ 	.short	0x0082
	.zero		2


//--------------------- .nv.info                  --------------------------
	.section	.nv.info,"",@"SHT_CUDA_INFO"
	.align	4


	//----- nvinfo : EIATTR_REGCOUNT
	.align		4
        /*0000*/ 	.byte	0x04, 0x2f
        /*0002*/ 	.short	(.L_2 - .L_1)
	.align		4
.L_1:
        /*0004*/ 	.word	index@(attn_fwd)
        /*0008*/ 	.word	0x00000028


	//----- nvinfo : EIATTR_FRAME_SIZE
	.align		4
.L_2:
        /*000c*/ 	.byte	0x04, 0x11
        /*000e*/ 	.short	(.L_4 - .L_3)
	.align		4
.L_3:
        /*0010*/ 	.word	index@(attn_fwd)
        /*0014*/ 	.word	0x00000000


	//----- nvinfo : EIATTR_MIN_STACK_SIZE
	.align		4
.L_4:
        /*0018*/ 	.byte	0x04, 0x12
        /*001a*/ 	.short	(.L_6 - .L_5)
	.align		4
.L_5:
        /*001c*/ 	.word	index@(attn_fwd)
        /*0020*/ 	.word	0x00000000
.L_6:


//--------------------- .nv.compat                --------------------------
	.section	.nv.compat,"",@"SHT_CUDA_COMPAT_INFO"
	.align	4
        /*0000*/ 	.byte	0x02, 0x09, 0x01, 0x00, 0x02, 0x02, 0x01, 0x00, 0x02, 0x05, 0x05, 0x00, 0x03, 0x07, 0x01, 0x01
        /*0010*/ 	.byte	0x02, 0x03, 0x00, 0x00, 0x02, 0x06, 0x01, 0x00, 0x04, 0x0b, 0x08, 0x00, 0x00, 0x00, 0x00, 0x00
        /*0020*/ 	.byte	0x00, 0x00, 0x00, 0x00


//--------------------- .nv.info.attn_fwd         --------------------------
	.section	.nv.info.attn_fwd,"",@"SHT_CUDA_INFO"
	.sectionflags	@""
	.align	4


	//----- nvinfo : EIATTR_CUDA_API_VERSION
	.align		4
        /*0000*/ 	.byte	0x04, 0x37
        /*0002*/ 	.short	(.L_8 - .L_7)
.L_7:
        /*0004*/ 	.word	0x00000082


	//----- nvinfo : EIATTR_KPARAM_INFO
	.align		4
.L_8:
        /*0008*/ 	.byte	0x04, 0x17
        /*000a*/ 	.short	(.L_10 - .L_9)
.L_9:
        /*000c*/ 	.word	0x00000000
        /*0010*/ 	.short	0x0019
        /*0012*/ 	.short	0x0080
        /*0014*/ 	.byte	0x00, 0xf4, 0x21, 0x00


	//----- nvinfo : EIATTR_KPARAM_INFO
	.align		4
.L_10:
        /*0018*/ 	.byte	0x04, 0x17
        /*001a*/ 	.short	(.L_12 - .L_11)
.L_11:
        /*001c*/ 	.word	0x00000000
        /*0020*/ 	.short	0x0018
        /*0022*/ 	.short	0x0078
        /*0024*/ 	.byte	0x00, 0xf4, 0x21, 0x00


	//----- nvinfo : EIATTR_KPARAM_INFO
	.align		4
.L_12:
        /*0028*/ 	.byte	0x04, 0x17
        /*002a*/ 	.short	(.L_14 - .L_13)
.L_13:
        /*002c*/ 	.word	0x00000000
        /*0030*/ 	.short	0x0017
        /*0032*/ 	.short	0x0070
        /*0034*/ 	.byte	0x00, 0xf0, 0x11, 0x00


	//----- nvinfo : EIATTR_KPARAM_INFO
	.align		4
.L_14:
        /*0038*/ 	.byte	0x04, 0x17
        /*003a*/ 	.short	(.L_16 - .L_15)
.L_15:
        /*003c*/ 	.word	0x00000000
        /*0040*/ 	.short	0x0016
        /*0042*/ 	.short	0x006c
        /*0044*/ 	.byte	0x00, 0xf0, 0x11, 0x00


	//----- nvinfo : EIATTR_KPARAM_INFO
	.align		4
.L_16:
        /*0048*/ 	.byte	0x04, 0x17
        /*004a*/ 	.short	(.L_18 - .L_17)
.L_17:
        /*004c*/ 	.word	0x00000000
        /*0050*/ 	.short	0x0015
        /*0052*/ 	.short	0x0068
        /*0054*/ 	.byte	0x00, 0xf0, 0x11, 0x00


	//----- nvinfo : EIATTR_KPARAM_INFO
	.align		4
.L_18:
        /*0058*/ 	.byte	0x04, 0x17
        /*005a*/ 	.short	(.L_20 - .L_19)
.L_19:
        /*005c*/ 	.word	0x00000000
        /*0060*/ 	.short	0x0014
        /*0062*/ 	.short	0x0064
        /*0064*/ 	.byte	0x00, 0xf0, 0x11, 0x00


	//----- nvinfo : EIATTR_KPARAM_INFO
	.align		4
.L_20:
        /*0068*/ 	.byte	0x04, 0x17
        /*006a*/ 	.short	(.L_22 - .L_21)
.L_21:
        /*006c*/ 	.word	0x00000000
        /*0070*/ 	.short	0x0013
        /*0072*/ 	.short	0x0060
        /*0074*/ 	.byte	0x00, 0xf0, 0x11, 0x00


	//----- nvinfo : EIATTR_KPARAM_INFO
	.align		4
.L_22:
        /*0078*/ 	.byte	0x04, 0x17
        /*007a*/ 	.short	(.L_24 - .L_23)
.L_23:
        /*007c*/ 	.word	0x00000000
        /*0080*/ 	.short	0x0012
        /*0082*/ 	.short	0x005c
        /*0084*/ 	.byte	0x00, 0xf0, 0x11, 0x00


	//----- nvinfo : EIATTR_KPARAM_INFO
	.align		4
.L_24:
        /*0088*/ 	.byte	0x04, 0x17
        /*008a*/ 	.short	(.L_26 - .L_25)
.L_25:
        /*008c*/ 	.word	0x00000000
        /*0090*/ 	.short	0x0011
        /*0092*/ 	.short	0x0058
        /*0094*/ 	.byte	0x00, 0xf0, 0x11, 0x00


	//----- nvinfo : EIATTR_KPARAM_INFO
	.align		4
.L_26:
        /*0098*/ 	.byte	0x04, 0x17
        /*009a*/ 	.short	(.L_28 - .L_27)
.L_27:
        /*009c*/ 	.word	0x00000000
        /*00a0*/ 	.short	0x0010
        /*00a2*/ 	.short	0x0054
        /*00a4*/ 	.byte	0x00, 0xf0, 0x11, 0x00


	//----- nvinfo : EIATTR_KPARAM_INFO
	.align		4
.L_28:
        /*00a8*/ 	.byte	0x04, 0x17
        /*00aa*/ 	.short	(.L_30 - .L_29)
.L_29:
        /*00ac*/ 	.word	0x00000000
        /*00b0*/ 	.short	0x000f
        /*00b2*/ 	.short	0x0050
        /*00b4*/ 	.byte	0x00, 0xf0, 0x11, 0x00


	//----- nvinfo : EIATTR_KPARAM_INFO
	.align		4
.L_30:
        /*00b8*/ 	.byte	0x04, 0x17
        /*00ba*/ 	.short	(.L_32 - .L_31)
.L_31:
        /*00bc*/ 	.word	0x00000000
        /*00c0*/ 	.short	0x000e
        /*00c2*/ 	.short	0x004c
        /*00c4*/ 	.byte	0x00, 0xf0, 0x11, 0x00


	//----- nvinfo : EIATTR_KPARAM_INFO
	.align		4
.L_32:
        /*00c8*/ 	.byte	0x04, 0x17
        /*00ca*/ 	.short	(.L_34 - .L_33)
.L_33:
        /*00cc*/ 	.word	0x00000000
        /*00d0*/ 	.short	0x000d
        /*00d2*/ 	.short	0x0048
        /*00d4*/ 	.byte	0x00, 0xf0, 0x11, 0x00


	//----- nvinfo : EIATTR_KPARAM_INFO
	.align		4
.L_34:
        /*00d8*/ 	.byte	0x04, 0x17
        /*00da*/ 	.short	(.L_36 - .L_35)
.L_35:
        /*00dc*/ 	.word	0x00000000
        /*00e0*/ 	.short	0x000c
        /*00e2*/ 	.short	0x0044
        /*00e4*/ 	.byte	0x00, 0xf0, 0x11, 0x00


	//----- nvinfo : EIATTR_KPARAM_INFO
	.align		4
.L_36:
        /*00e8*/ 	.byte	0x04, 0x17
        /*00ea*/ 	.short	(.L_38 - .L_37)
.L_37:
        /*00ec*/ 	.word	0x00000000
        /*00f0*/ 	.short	0x000b
        /*00f2*/ 	.short	0x0040
        /*00f4*/ 	.byte	0x00, 0xf0, 0x11, 0x00


	//----- nvinfo : EIATTR_KPARAM_INFO
	.align		4
.L_38:
        /*00f8*/ 	.byte	0x04, 0x17
        /*00fa*/ 	.short	(.L_40 - .L_39)
.L_39:
        /*00fc*/ 	.word	0x00000000
        /*0100*/ 	.short	0x000a
        /*0102*/ 	.short	0x003c
        /*0104*/ 	.byte	0x00, 0xf0, 0x11, 0x00


	//----- nvinfo : EIATTR_KPARAM_INFO
	.align		4
.L_40:
        /*0108*/ 	.byte	0x04, 0x17
        /*010a*/ 	.short	(.L_42 - .L_41)
.L_41:
        /*010c*/ 	.word	0x00000000
        /*0110*/ 	.short	0x0009
        /*0112*/ 	.short	0x0038
        /*0114*/ 	.byte	0x00, 0xf0, 0x11, 0x00


	//----- nvinfo : EIATTR_KPARAM_INFO
	.align		4
.L_42:
        /*0118*/ 	.byte	0x04, 0x17
        /*011a*/ 	.short	(.L_44 - .L_43)
.L_43:
        /*011c*/ 	.word	0x00000000
        /*0120*/ 	.short	0x0008
        /*0122*/ 	.short	0x0034
        /*0124*/ 	.byte	0x00, 0xf0, 0x11, 0x00


	//----- nvinfo : EIATTR_KPARAM_INFO
	.align		4
.L_44:
        /*0128*/ 	.byte	0x04, 0x17
        /*012a*/ 	.short	(.L_46 - .L_45)
.L_45:
        /*012c*/ 	.word	0x00000000
        /*0130*/ 	.short	0x0007
        /*0132*/ 	.short	0x0030
        /*0134*/ 	.byte	0x00, 0xf0, 0x11, 0x00


	//----- nvinfo : EIATTR_KPARAM_INFO
	.align		4
.L_46:
        /*0138*/ 	.byte	0x04, 0x17
        /*013a*/ 	.short	(.L_48 - .L_47)
.L_47:
        /*013c*/ 	.word	0x00000000
        /*0140*/ 	.short	0x0006
        /*0142*/ 	.short	0x002c
        /*0144*/ 	.byte	0x00, 0xf0, 0x11, 0x00


	//----- nvinfo : EIATTR_KPARAM_INFO
	.align		4
.L_48:
        /*0148*/ 	.byte	0x04, 0x17
        /*014a*/ 	.short	(.L_50 - .L_49)
.L_49:
        /*014c*/ 	.word	0x00000000
        /*0150*/ 	.short	0x0005
        /*0152*/ 	.short	0x0028
        /*0154*/ 	.byte	0x00, 0xf0, 0x11, 0x00


	//----- nvinfo : EIATTR_KPARAM_INFO
	.align		4
.L_50:
        /*0158*/ 	.byte	0x04, 0x17
        /*015a*/ 	.short	(.L_52 - .L_51)
.L_51:
        /*015c*/ 	.word	0x00000000
        /*0160*/ 	.short	0x0004
        /*0162*/ 	.short	0x0020
        /*0164*/ 	.byte	0x00, 0xf4, 0x21, 0x00


	//----- nvinfo : EIATTR_KPARAM_INFO
	.align		4
.L_52:
        /*0168*/ 	.byte	0x04, 0x17
        /*016a*/ 	.short	(.L_54 - .L_53)
.L_53:
        /*016c*/ 	.word	0x00000000
        /*0170*/ 	.short	0x0003
        /*0172*/ 	.short	0x0018
        /*0174*/ 	.byte	0x00, 0xf4, 0x21, 0x00


	//----- nvinfo : EIATTR_KPARAM_INFO
	.align		4
.L_54:
        /*0178*/ 	.byte	0x04, 0x17
        /*017a*/ 	.short	(.L_56 - .L_55)
.L_55:
        /*017c*/ 	.word	0x00000000
        /*0180*/ 	.short	0x0002
        /*0182*/ 	.short	0x0010
        /*0184*/ 	.byte	0x00, 0xf4, 0x21, 0x00


	//----- nvinfo : EIATTR_KPARAM_INFO
	.align		4
.L_56:
        /*0188*/ 	.byte	0x04, 0x17
        /*018a*/ 	.short	(.L_58 - .L_57)
.L_57:
        /*018c*/ 	.word	0x00000000
        /*0190*/ 	.short	0x0001
        /*0192*/ 	.short	0x0008
        /*0194*/ 	.byte	0x00, 0xf4, 0x21, 0x00


	//----- nvinfo : EIATTR_KPARAM_INFO
	.align		4
.L_58:
        /*0198*/ 	.byte	0x04, 0x17
        /*019a*/ 	.short	(.L_60 - .L_59)
.L_59:
        /*019c*/ 	.word	0x00000000
        /*01a0*/ 	.short	0x0000
        /*01a2*/ 	.short	0x0000
        /*01a4*/ 	.byte	0x00, 0xf4, 0x21, 0x00


	//----- nvinfo : EIATTR_SPARSE_MMA_MASK
	.align		4
.L_60:
        /*01a8*/ 	.byte	0x03, 0x50
        /*01aa*/ 	.short	0x0000


	//----- nvinfo : EIATTR_MAXREG_COUNT
	.align		4
        /*01ac*/ 	.byte	0x03, 0x1b
        /*01ae*/ 	.short	0x00ff


	//----- nvinfo : EIATTR_NUM_BARRIERS
	.align		4
        /*01b0*/ 	.byte	0x02, 0x4c
        /*01b2*/ 	.byte	0x01
	.zero		1


	//----- nvinfo : EIATTR_MERCURY_ISA_VERSION
	.align		4
        /*01b4*/ 	.byte	0x03, 0x5f
        /*01b6*/ 	.short	0x0101


	//----- nvinfo : EIATTR_COOP_GROUP_MASK_REGIDS
	.align		4
        /*01b8*/ 	.byte	0x04, 0x29
        /*01ba*/ 	.short	(.L_62 - .L_61)


	//   ....[0]....
.L_61:
        /*01bc*/ 	.word	0xffffffff


	//   ....[1]....
        /*01c0*/ 	.word	0xffffffff


	//   ....[2]....
        /*01c4*/ 	.word	0xffffffff


	//   ....[3]....
        /*01c8*/ 	.word	0xffffffff


	//   ....[4]....
        /*01cc*/ 	.word	0xffffffff


	//   ....[5]....
        /*01d0*/ 	.word	0xffffffff


	//   ....[6]....
        /*01d4*/ 	.word	0xffffffff


	//   ....[7]....
        /*01d8*/ 	.word	0xffffffff


	//----- nvinfo : EIATTR_COOP_GROUP_INSTR_OFFSETS
	.align		4
.L_62:
        /*01dc*/ 	.byte	0x04, 0x28
        /*01de*/ 	.short	(.L_64 - .L_63)


	//   ....[0]....
.L_63:
        /*01e0*/ 	.word	0x00000980


	//   ....[1]....
        /*01e4*/ 	.word	0x000009e0


	//   ....[2]....
        /*01e8*/ 	.word	0x00000a00


	//   ....[3]....
        /*01ec*/ 	.word	0x00000a20


	//   ....[4]....
        /*01f0*/ 	.word	0x00000cc0


	//   ....[5]....
        /*01f4*/ 	.word	0x00000d10


	//   ....[6]....
        /*01f8*/ 	.word	0x00000dc0


	//   ....[7]....
        /*01fc*/ 	.word	0x00000e10


	//----- nvinfo : EIATTR_EXIT_INSTR_OFFSETS
	.align		4
.L_64:
        /*0200*/ 	.byte	0x04, 0x1c
        /*0202*/ 	.short	(.L_66 - .L_65)


	//   ....[0]....
.L_65:
        /*0204*/ 	.word	0x00001910


	//   ....[1]....
        /*0208*/ 	.word	0x00001940


	//----- nvinfo : EIATTR_REQNTID
	.align		4
.L_66:
        /*020c*/ 	.byte	0x04, 0x10
        /*020e*/ 	.short	(.L_68 - .L_67)
.L_67:
        /*0210*/ 	.word	0x00000100
        /*0214*/ 	.word	0x00000001
        /*0218*/ 	.word	0x00000001


	//----- nvinfo : EIATTR_CBANK_PARAM_SIZE
	.align		4
.L_68:
        /*021c*/ 	.byte	0x03, 0x19
        /*021e*/ 	.short	0x0088


	//----- nvinfo : EIATTR_PARAM_CBANK
	.align		4
        /*0220*/ 	.byte	0x04, 0x0a
        /*0222*/ 	.short	(.L_70 - .L_69)
	.align		4
.L_69:
        /*0224*/ 	.word	index@(.nv.constant0.attn_fwd)
        /*0228*/ 	.short	0x0210
        /*022a*/ 	.short	0x0088


	//----- nvinfo : EIATTR_SW_WAR
	.align		4
.L_70:
        /*022c*/ 	.byte	0x04, 0x36
        /*022e*/ 	.short	(.L_72 - .L_71)
.L_71:
        /*0230*/ 	.word	0x00000008
.L_72:


//--------------------- .nv.callgraph             --------------------------
	.section	.nv.callgraph,"",@"SHT_CUDA_CALLGRAPH"
	.align	4
	.sectionentsize	8
	.align		4
        /*0000*/ 	.word	0x00000000
	.align		4
        /*0004*/ 	.word	0xffffffff
	.align		4
        /*0008*/ 	.word	0x00000000
	.align		4
        /*000c*/ 	.word	0xfffffffe
	.align		4
        /*0010*/ 	.word	0x00000000
	.align		4
        /*0014*/ 	.word	0xfffffffd
	.align		4
        /*0018*/ 	.word	0x00000000
	.align		4
        /*001c*/ 	.word	0xfffffffc


//--------------------- .nv.constant4             --------------------------
	.section	.nv.constant4,"a",@progbits
	.align	8
	.align		8
.nv.constant4:
        /*0000*/ 	.dword	_$_str


//--------------------- .text.attn_fwd            --------------------------
	.section	.text.attn_fwd,"ax",@progbits
	.align	128
        .global         attn_fwd
        .type           attn_fwd,@function
        .size           attn_fwd,(.L_x_3 - attn_fwd)
        .other          attn_fwd,@"STO_CUDA_ENTRY STV_DEFAULT"
attn_fwd:
.text.attn_fwd:
[----:B------:R-:W-:Y:S01]  /*0000*/  LDC R1, c[0x0][0x28] ;  /* 0x00000a00ff017b82 */ /* 0x000fe20000000800 */
[----:B------:R-:W0:Y:S07]  /*0010*/  S2R R0, SR_TID.X ;  /* 0x0000000000007919 */ /* 0x000e2e0000002100 */
[----:B------:R-:W1:Y:S01]  /*0020*/  S2UR UR9, SR_CTAID.Y ;  /* 0x00000000000979c3 */ /* 0x000e620000002600 */
[----:B------:R-:W-:Y:S01]  /*0030*/  ULDC.64 UR4, c[0x0][0x240] ;  /* 0x0000900000047ab9 */ /* 0x000fe20000000a00 */
[----:B------:R-:W-:Y:S01]  /*0040*/  ULDC.64 UR14, c[0x0][0x208] ;  /* 0x00008200000e7ab9 */ /* 0x000fe20000000a00 */
[----:B------:R-:W2:Y:S01]  /*0050*/  S2R R3, SR_CTAID.X ;  /* 0x0000000000037919 */ /* 0x000ea20000002500 */
[----:B------:R-:W-:-:S04]  /*0060*/  ULDC UR16, c[0x0][0x280] ;  /* 0x0000a00000107ab9 */ /* 0x000fc80000000800 */
[----:B------:R-:W3:Y:S08]  /*0070*/  LDC R8, c[0x0][0x248] ;  /* 0x00009200ff087b82 */ /* 0x000ef00000000800 */
[----:B------:R-:W4:Y:S01]  /*0080*/  LDC.64 R6, c[0x0][0x210] ;  /* 0x00008400ff067b82 */ /* 0x000f220000000a00 */
[----:B-1----:R-:W-:-:S04]  /*0090*/  UIMAD UR4, UR9, UR4, URZ ;  /* 0x00000004090472a4 */ /* 0x002fc8000f8e023f */
[----:B------:R-:W-:Y:S01]  /*00a0*/  USHF.L.U32 UR6, UR4, 0x1, URZ ;  /* 0x0000000104067899 */ /* 0x000fe2000800063f */
[----:B0-----:R-:W-:Y:S02]  /*00b0*/  LOP3.LUT R30, R0, 0x1f, RZ, 0xc0, !PT ;  /* 0x0000001f001e7812 */ /* 0x001fe400078ec0ff */
[----:B------:R-:W-:Y:S02]  /*00c0*/  SHF.R.U32.HI R4, RZ, 0x5, R0 ;  /* 0x00000005ff047819 */ /* 0x000fe40000011600 */
[----:B--2---:R-:W-:Y:S02]  /*00d0*/  LEA R30, R3, R30, 0x5 ;  /* 0x0000001e031e7211 */ /* 0x004fe400078e28ff */
[----:B------:R-:W-:-:S03]  /*00e0*/  SGXT.U32 R4, R4, 0x3 ;  /* 0x000000030404781a */ /* 0x000fc60000000000 */
[----:B------:R-:W-:Y:S01]  /*00f0*/  IMAD R2, R30, UR5, RZ ;  /* 0x000000051e027c24 */ /* 0x000fe2000f8e02ff */
[----:B------:R-:W-:Y:S01]  /*0100*/  UIMAD.WIDE UR4, UR4, 0x2, URZ ;  /* 0x00000002040478a5 */ /* 0x000fe2000f8e023f */
[----:B---3--:R-:W-:Y:S02]  /*0110*/  IMAD R5, R4, R8, RZ ;  /* 0x0000000804057224 */ /* 0x008fe400078e02ff */
[C---:B------:R-:W-:Y:S02]  /*0120*/  IMAD.SHL.U32 R3, R2.reuse, 0x2, RZ ;  /* 0x0000000202037824 */ /* 0x040fe400078e00ff */
[----:B------:R-:W-:-:S03]  /*0130*/  IMAD.HI R2, R2, 0x2, RZ ;  /* 0x0000000202027827 */ /* 0x000fc600078e02ff */
[----:B----4-:R-:W-:Y:S02]  /*0140*/  IADD3 R6, P0, P1, R3, UR6, R6 ;  /* 0x0000000603067c10 */ /* 0x010fe4000f91e006 */
[----:B------:R-:W-:Y:S02]  /*0150*/  LEA R3, R8, R5, 0x3 ;  /* 0x0000000508037211 */ /* 0x000fe400078e18ff */
[----:B------:R-:W-:Y:S02]  /*0160*/  IADD3.X R2, R2, UR5, R7, P0, P1 ;  /* 0x0000000502027c10 */ /* 0x000fe400087e2407 */
[-C--:B------:R-:W-:Y:S02]  /*0170*/  LEA R4, P0, R5, R6.reuse, 0x1 ;  /* 0x0000000605047211 */ /* 0x080fe400078008ff */
[----:B------:R-:W-:Y:S02]  /*0180*/  LEA R6, P1, R3, R6, 0x1 ;  /* 0x0000000603067211 */ /* 0x000fe400078208ff */
[----:B------:R-:W-:-:S02]  /*0190*/  LEA.HI.X.SX32 R5, R5, R2, 0x1, P0 ;  /* 0x0000000205057211 */ /* 0x000fc400000f0eff */
[----:B------:R-:W-:-:S03]  /*01a0*/  LEA.HI.X.SX32 R7, R3, R2, 0x1, P1 ;  /* 0x0000000203077211 */ /* 0x000fc600008f0eff */
[----:B------:R-:W2:Y:S04]  /*01b0*/  LDG.E.U16 R4, desc[UR14][R4.64] ;  /* 0x0000000e04047981 */ /* 0x000ea8000c1e1500 */
[----:B------:R-:W3:Y:S01]  /*01c0*/  LDG.E.U16 R6, desc[UR14][R6.64] ;  /* 0x0000000e06067981 */ /* 0x000ee2000c1e1500 */
[----:B------:R-:W0:Y:S01]  /*01d0*/  S2UR UR8, SR_CgaCtaId ;  /* 0x00000000000879c3 */ /* 0x000e220000008800 */
[----:B------:R-:W-:Y:S01]  /*01e0*/  UISETP.GE.AND UP0, UPT, UR16, 0x1, UPT ;  /* 0x000000011000788c */ /* 0x000fe2000bf06270 */
[C---:B------:R-:W-:Y:S01]  /*01f0*/  LOP3.LUT R3, R0.reuse, 0xc0, RZ, 0xc0, !PT ;  /* 0x000000c000037812 */ /* 0x040fe200078ec0ff */
[----:B------:R-:W-:Y:S01]  /*0200*/  UMOV UR4, 0x400 ;  /* 0x0000040000047882 */ /* 0x000fe20000000000 */
[----:B------:R-:W-:Y:S01]  /*0210*/  IMAD.SHL.U32 R2, R0, 0x2, RZ ;  /* 0x0000000200027824 */ /* 0x000fe200078e00ff */
[----:B------:R-:W-:Y:S01]  /*0220*/  MOV R31, 0xff800000 ;  /* 0xff800000001f7802 */ /* 0x000fe20000000f00 */
[----:B------:R-:W-:Y:S01]  /*0230*/  IMAD.MOV.U32 R29, RZ, RZ, 0x3f800000 ;  /* 0x3f800000ff1d7424 */ /* 0x000fe200078e00ff */
[----:B------:R-:W-:Y:S01]  /*0240*/  PLOP3.LUT P0, PT, PT, PT, UP0, 0x80, 0x0 ;  /* 0x000000000000781c */ /* 0x000fe20003f0f008 */
[----:B------:R-:W-:Y:S01]  /*0250*/  IMAD.MOV.U32 R21, RZ, RZ, -0x800000 ;  /* 0xff800000ff157424 */ /* 0x000fe200078e00ff */
[----:B------:R-:W-:-:S02]  /*0260*/  SHF.R.U32.HI R3, RZ, 0x2, R3 ;  /* 0x00000002ff037819 */ /* 0x000fc40000011603 */
[----:B------:R-:W-:Y:S02]  /*0270*/  CS2R R8, SRZ ;  /* 0x0000000000087805 */ /* 0x000fe4000001ff00 */
[----:B------:R-:W-:Y:S02]  /*0280*/  MOV R28, 0x3f800000 ;  /* 0x3f800000001c7802 */ /* 0x000fe40000000f00 */
[----:B------:R-:W-:Y:S02]  /*0290*/  CS2R R10, SRZ ;  /* 0x00000000000a7805 */ /* 0x000fe4000001ff00 */
[----:B------:R-:W-:Y:S01]  /*02a0*/  LOP3.LUT R3, R3, 0x1fe, R2, 0x78, !PT ;  /* 0x000001fe03037812 */ /* 0x000fe200078e7802 */
[----:B------:R-:W-:Y:S01]  /*02b0*/  IMAD.SHL.U32 R12, R0, 0x20, RZ ;  /* 0x00000020000c7824 */ /* 0x000fe200078e00ff */
[----:B0-----:R-:W-:-:S09]  /*02c0*/  ULEA UR8, UR8, UR4, 0x18 ;  /* 0x0000000408087291 */ /* 0x001fd2000f8ec03f */
[----:B--2---:R0:W-:Y:S04]  /*02d0*/  STS.U16 [R3+UR8], R4 ;  /* 0x0000000403007988 */ /* 0x0041e80008000408 */
[----:B---3--:R1:W-:Y:S01]  /*02e0*/  STS.U16 [R3+UR8+0x200], R6 ;  /* 0x0002000603007988 */ /* 0x0083e20008000408 */
[----:B0-----:R-:W-:Y:S02]  /*02f0*/  CS2R R4, SRZ ;  /* 0x0000000000047805 */ /* 0x001fe4000001ff00 */
[----:B-1----:R-:W-:Y:S02]  /*0300*/  CS2R R6, SRZ ;  /* 0x0000000000067805 */ /* 0x002fe4000001ff00 */
[----:B------:R-:W-:Y:S01]  /*0310*/  SHF.L.U32 R3, R0, 0x3, RZ ;  /* 0x0000000300037819 */ /* 0x000fe200000006ff */
[----:B------:R-:W-:Y:S06]  /*0320*/  @!P0 BRA `(.L_x_0) ;  /* 0x0000000800d88947 */ /* 0x000fec0003800000 */
[C---:B------:R-:W-:Y:S01]  /*0330*/  SHF.L.U32 R5, R0.reuse, 0x6, RZ ;  /* 0x0000000600057819 */ /* 0x040fe200000006ff */
[----:B------:R-:W-:Y:S01]  /*0340*/  ULDC.64 UR10, c[0x0][0x250] ;  /* 0x00009400000a7ab9 */ /* 0x000fe20000000a00 */
[----:B------:R-:W-:Y:S01]  /*0350*/  LOP3.LUT R4, R0, 0xf, RZ, 0xc0, !PT ;  /* 0x0000000f00047812 */ /* 0x000fe200078ec0ff */
[----:B------:R-:W-:Y:S01]  /*0360*/  ULDC.64 UR12, c[0x0][0x260] ;  /* 0x00009800000c7ab9 */ /* 0x000fe20000000a00 */
[----:B------:R-:W-:Y:S01]  /*0370*/  UIMAD UR4, UR9, UR10, URZ ;  /* 0x0000000a090472a4 */ /* 0x000fe2000f8e023f */
[----:B------:R-:W-:Y:S01]  /*0380*/  LOP3.LUT R12, R12, 0x60, RZ, 0xc0, !PT ;  /* 0x000000600c0c7812 */ /* 0x000fe200078ec0ff */
[----:B------:R-:W-:Y:S01]  /*0390*/  ULDC UR5, c[0x0][0x258] ;  /* 0x0000960000057ab9 */ /* 0x000fe20000000800 */
[----:B------:R-:W-:Y:S01]  /*03a0*/  UIMAD UR6, UR9, UR12, URZ ;  /* 0x0000000c090672a4 */ /* 0x000fe2000f8e023f */
[----:B------:R-:W-:Y:S01]  /*03b0*/  LOP3.LUT R6, R5, 0x1c0, RZ, 0xc0, !PT ;  /* 0x000001c005067812 */ /* 0x000fe200078ec0ff */
[----:B------:R-:W-:Y:S01]  /*03c0*/  IMAD R5, R4, UR5, RZ ;  /* 0x0000000504057c24 */ /* 0x000fe2000f8e02ff */
[----:B------:R-:W-:Y:S01]  /*03d0*/  USHF.L.U32 UR5, UR4, 0x1, URZ ;  /* 0x0000000104057899 */ /* 0x000fe2000800063f */
[----:B------:R-:W-:Y:S01]  /*03e0*/  LOP3.LUT R7, R0, 0x10, RZ, 0xc0, !PT ;  /* 0x0000001000077812 */ /* 0x000fe200078ec0ff */
[----:B------:R-:W-:Y:S01]  /*03f0*/  USHF.L.U32 UR7, UR6, 0x1, URZ ;  /* 0x0000000106077899 */ /* 0x000fe2000800063f */
[----:B------:R-:W-:Y:S01]  /*0400*/  IADD3 R8, R6, UR8, RZ ;  /* 0x0000000806087c10 */ /* 0x000fe2000fffe0ff */
[----:B------:R-:W-:Y:S01]  /*0410*/  VIADD R12, R12, UR8 ;  /* 0x000000080c0c7c36 */ /* 0x000fe20008000000 */
[----:B------:R-:W-:Y:S01]  /*0420*/  ULDC.64 UR18, c[0x0][0x218] ;  /* 0x0000860000127ab9 */ /* 0x000fe20000000a00 */
[----:B------:R-:W-:Y:S01]  /*0430*/  IMAD R6, R4, UR13, RZ ;  /* 0x0000000d04067c24 */ /* 0x000fe2000f8e02ff */
[----:B------:R-:W-:Y:S01]  /*0440*/  LEA R8, R7, R8, 0x5 ;  /* 0x0000000807087211 */ /* 0x000fe200078e28ff */
[----:B------:R-:W-:Y:S01]  /*0450*/  IMAD.SHL.U32 R4, R5, 0x2, RZ ;  /* 0x0000000205047824 */ /* 0x000fe200078e00ff */
[----:B------:R-:W-:Y:S01]  /*0460*/  ULDC.64 UR20, c[0x0][0x220] ;  /* 0x0000880000147ab9 */ /* 0x000fe20000000a00 */
[----:B------:R-:W-:Y:S01]  /*0470*/  IMAD.U32 R9, RZ, RZ, UR5 ;  /* 0x00000005ff097e24 */ /* 0x000fe2000f8e00ff */
[----:B------:R-:W-:Y:S01]  /*0480*/  LOP3.LUT R3, R3, 0x30, RZ, 0xc0, !PT ;  /* 0x0000003003037812 */ /* 0x000fe200078ec0ff */
[----:B------:R-:W-:Y:S01]  /*0490*/  IMAD R25, R7, 0x10, R12 ;  /* 0x0000001007197824 */ /* 0x000fe200078e020c */
[----:B------:R-:W-:Y:S01]  /*04a0*/  SHF.L.U32 R7, R6, 0x1, RZ ;  /* 0x0000000106077819 */ /* 0x000fe200000006ff */
[----:B------:R-:W-:Y:S01]  /*04b0*/  UIMAD.WIDE UR4, UR4, 0x2, URZ ;  /* 0x00000002040478a5 */ /* 0x000fe2000f8e023f */
[----:B------:R-:W-:Y:S01]  /*04c0*/  MOV R12, UR7 ;  /* 0x00000007000c7c02 */ /* 0x000fe20008000f00 */
[----:B------:R-:W-:Y:S01]  /*04d0*/  UIMAD.WIDE UR6, UR6, 0x2, URZ ;  /* 0x00000002060678a5 */ /* 0x000fe2000f8e023f */
[----:B------:R-:W-:Y:S01]  /*04e0*/  IADD3 R10, P0, P1, R4, UR18, R9 ;  /* 0x00000012040a7c10 */ /* 0x000fe2000f91e009 */
[----:B------:R-:W-:Y:S01]  /*04f0*/  ULDC UR10, c[0x0][0x268] ;  /* 0x00009a00000a7ab9 */ /* 0x000fe20000000800 */
[----:B------:R-:W-:Y:S01]  /*0500*/  IADD3 R11, P2, P3, R7, UR20, R12 ;  /* 0x00000014070b7c10 */ /* 0x000fe2000fb5e00c */
[----:B------:R-:W-:Y:S01]  /*0510*/  IMAD.HI R5, R5, 0x2, RZ ;  /* 0x0000000205057827 */ /* 0x000fe200078e02ff */
[--C-:B------:R-:W-:Y:S01]  /*0520*/  SHF.R.U32.HI R4, RZ, 0x4, R0.reuse ;  /* 0x00000004ff047819 */ /* 0x100fe20000011600 */
[----:B------:R-:W-:Y:S01]  /*0530*/  UMOV UR4, URZ ;  /* 0x0000003f00047c82 */ /* 0x000fe20008000000 */
[--C-:B------:R-:W-:Y:S01]  /*0540*/  SHF.R.S32.HI R9, RZ, 0x6, R0.reuse ;  /* 0x00000006ff097819 */ /* 0x100fe20000011400 */
[----:B------:R-:W-:Y:S01]  /*0550*/  IMAD.HI R6, R6, 0x2, RZ ;  /* 0x0000000206067827 */ /* 0x000fe200078e02ff */
[--C-:B------:R-:W-:Y:S01]  /*0560*/  SHF.R.S32.HI R12, RZ, 0x2, R0.reuse ;  /* 0x00000002ff0c7819 */ /* 0x100fe20000011400 */
[----:B------:R-:W-:Y:S01]  /*0570*/  UMOV UR6, URZ ;  /* 0x0000003f00067c82 */ /* 0x000fe20008000000 */
[----:B------:R-:W-:Y:S01]  /*0580*/  LOP3.LUT R7, R3, 0x20, R0, 0x78, !PT ;  /* 0x0000002003077812 */ /* 0x000fe200078e7800 */
[----:B------:R-:W-:Y:S01]  /*0590*/  IMAD.MOV.U32 R29, RZ, RZ, 0x3f800000 ;  /* 0x3f800000ff1d7424 */ /* 0x000fe200078e00ff */
[----:B------:R-:W-:Y:S01]  /*05a0*/  SGXT.U32 R0, R4, 0x4 ;  /* 0x000000040400781a */ /* 0x000fe20000000000 */
[----:B------:R-:W-:Y:S01]  /*05b0*/  IMAD.MOV.U32 R32, RZ, RZ, -0x800000 ;  /* 0xff800000ff207424 */ /* 0x000fe200078e00ff */
[----:B------:R-:W-:-:S02]  /*05c0*/  SGXT R3, R9, 0x1 ;  /* 0x000000010903781a */ /* 0x000fc40000000200 */
[----:B------:R-:W-:Y:S01]  /*05d0*/  SGXT R4, R12, 0x1 ;  /* 0x000000010c04781a */ /* 0x000fe20000000200 */
[----:B------:R-:W-:Y:S01]  /*05e0*/  IMAD.U32 R12, RZ, RZ, UR5 ;  /* 0x00000005ff0c7e24 */ /* 0x000fe2000f8e00ff */
[----:B------:R-:W-:Y:S01]  /*05f0*/  LOP3.LUT R27, R3, 0x90, RZ, 0xc0, !PT ;  /* 0x00000090031b7812 */ /* 0x000fe200078ec0ff */
[----:B------:R-:W-:Y:S01]  /*0600*/  IMAD R24, R0, UR10, RZ ;  /* 0x0000000a00187c24 */ /* 0x000fe2000f8e02ff */
[----:B------:R-:W-:Y:S01]  /*0610*/  LOP3.LUT R9, R4, 0x90, RZ, 0xc0, !PT ;  /* 0x0000009004097812 */ /* 0x000fe200078ec0ff */
[----:B------:R-:W-:Y:S01]  /*0620*/  IMAD R3, R0, UR11, RZ ;  /* 0x0000000b00037c24 */ /* 0x000fe2000f8e02ff */
[----:B------:R-:W-:Y:S01]  /*0630*/  MOV R13, UR7 ;  /* 0x00000007000d7c02 */ /* 0x000fe20008000f00 */
[----:B------:R-:W-:Y:S01]  /*0640*/  UMOV UR5, URZ ;  /* 0x0000003f00057c82 */ /* 0x000fe20008000000 */
[--C-:B------:R-:W-:Y:S01]  /*0650*/  LOP3.LUT R7, R7, 0x10, R2.reuse, 0x78, !PT ;  /* 0x0000001007077812 */ /* 0x100fe200078e7802 */
[----:B------:R-:W-:Y:S01]  /*0660*/  ULDC UR7, c[0x0][0x238] ;  /* 0x00008e0000077ab9 */ /* 0x000fe20000000800 */
[----:B------:R-:W-:-:S02]  /*0670*/  LOP3.LUT R27, R27, 0x17e, R2, 0x78, !PT ;  /* 0x0000017e1b1b7812 */ /* 0x000fc400078e7802 */
[----:B------:R-:W-:Y:S01]  /*0680*/  LOP3.LUT R4, R9, 0x10, R2, 0x78, !PT ;  /* 0x0000001009047812 */ /* 0x000fe200078e7802 */
[----:B------:R-:W-:Y:S01]  /*0690*/  IMAD.IADD R26, R7, 0x1, R8 ;  /* 0x00000001071a7824 */ /* 0x000fe200078e0208 */
[----:B------:R-:W-:Y:S02]  /*06a0*/  IADD3.X R12, R5, UR19, R12, P0, P1 ;  /* 0x00000013050c7c10 */ /* 0x000fe400087e240c */
[----:B------:R-:W-:Y:S02]  /*06b0*/  CS2R R8, SRZ ;  /* 0x0000000000087805 */ /* 0x000fe4000001ff00 */
[----:B------:R-:W-:Y:S02]  /*06c0*/  IADD3.X R5, R6, UR21, R13, P2, P3 ;  /* 0x0000001506057c10 */ /* 0x000fe400097e640d */
[----:B------:R-:W-:Y:S02]  /*06d0*/  CS2R R6, SRZ ;  /* 0x0000000000067805 */ /* 0x000fe4000001ff00 */
[----:B------:R-:W-:-:S02]  /*06e0*/  LEA R2, P1, R24, R11, 0x1 ;  /* 0x0000000b18027211 */ /* 0x000fc400078208ff */
[C---:B------:R-:W-:Y:S02]  /*06f0*/  LEA R0, P0, R3.reuse, R10, 0x1 ;  /* 0x0000000a03007211 */ /* 0x040fe400078008ff */
[----:B------:R-:W-:Y:S02]  /*0700*/  CS2R R10, SRZ ;  /* 0x00000000000a7805 */ /* 0x000fe4000001ff00 */
[----:B------:R-:W-:Y:S02]  /*0710*/  IADD3 R25, R4, R25, RZ ;  /* 0x0000001904197210 */ /* 0x000fe40007ffe0ff */
[----:B------:R-:W-:Y:S02]  /*0720*/  LEA.HI.X.SX32 R24, R24, R5, 0x1, P1 ;  /* 0x0000000518187211 */ /* 0x000fe400008f0eff */
[----:B------:R-:W-:Y:S02]  /*0730*/  CS2R R4, SRZ ;  /* 0x0000000000047805 */ /* 0x000fe4000001ff00 */
[----:B------:R-:W-:-:S02]  /*0740*/  LEA.HI.X.SX32 R3, R3, R12, 0x1, P0 ;  /* 0x0000000c03037211 */ /* 0x000fc400000f0eff */
[----:B------:R-:W-:Y:S02]  /*0750*/  MOV R34, 0xff800000 ;  /* 0xff80000000227802 */ /* 0x000fe40000000f00 */
[----:B------:R-:W-:-:S07]  /*0760*/  MOV R28, 0x3f800000 ;  /* 0x3f800000001c7802 */ /* 0x000fce0000000f00 */
.L_x_1:
[----:B------:R-:W-:Y:S01]  /*0770*/  IMAD.U32 R21, RZ, RZ, UR4 ;  /* 0x00000004ff157e24 */ /* 0x000fe2000f8e00ff */
[----:B------:R-:W-:-:S04]  /*0780*/  MOV R12, UR4 ;  /* 0x00000004000c7c02 */ /* 0x000fc80008000f00 */
[----:B------:R-:W-:-:S04]  /*0790*/  LEA R20, P0, R21, R0, 0x1 ;  /* 0x0000000015147211 */ /* 0x000fc800078008ff */
[----:B------:R-:W-:-:S05]  /*07a0*/  LEA.HI.X.SX32 R21, R12, R3, 0x1, P0 ;  /* 0x000000030c157211 */ /* 0x000fca00000f0eff */
[----:B------:R-:W2:Y:S01]  /*07b0*/  LDG.E.U16 R31, desc[UR14][R20.64] ;  /* 0x0000000e141f7981 */ /* 0x000ea2000c1e1500 */
[----:B------:R-:W-:Y:S01]  /*07c0*/  IMAD.U32 R37, RZ, RZ, UR5 ;  /* 0x00000005ff257e24 */ /* 0x000fe2000f8e00ff */
[----:B------:R-:W-:Y:S01]  /*07d0*/  MOV R13, UR5 ;  /* 0x00000005000d7c02 */ /* 0x000fe20008000f00 */
[----:B------:R-:W-:Y:S03]  /*07e0*/  BAR.SYNC.DEFER_BLOCKING 0x0 ;  /* 0x0000000000007b1d */ /* 0x000fe60000010000 */
[----:B------:R-:W-:-:S04]  /*07f0*/  LEA R36, P0, R37, R2, 0x1 ;  /* 0x0000000225247211 */ /* 0x000fc800078008ff */
[----:B------:R-:W-:Y:S01]  /*0800*/  LEA.HI.X.SX32 R37, R13, R24, 0x1, P0 ;  /* 0x000000180d257211 */ /* 0x000fe200000f0eff */
[----:B--2---:R-:W-:Y:S01]  /*0810*/  STS.U16 [R27+UR8+0x400], R31 ;  /* 0x0004001f1b007988 */ /* 0x004fe20008000408 */
[----:B------:R-:W-:Y:S06]  /*0820*/  BAR.SYNC.DEFER_BLOCKING 0x0 ;  /* 0x0000000000007b1d */ /* 0x000fec0000010000 */
[----:B------:R-:W2:Y:S01]  /*0830*/  LDG.E.U16 R36, desc[UR14][R36.64] ;  /* 0x0000000e24247981 */ /* 0x000ea2000c1e1500 */
[----:B------:R-:W-:Y:S02]  /*0840*/  UIADD3 UR6, UR6, 0x10, URZ ;  /* 0x0000001006067890 */ /* 0x000fe4000fffe03f */
[----:B------:R-:W-:Y:S01]  /*0850*/  ULEA UR4, UR11, UR4, 0x4 ;  /* 0x000000040b047291 */ /* 0x000fe2000f8e203f */
[----:B------:R-:W-:Y:S01]  /*0860*/  LDSM.16.MT88.4 R12, [R26] ;  /* 0x000000001a0c783b */ /* 0x000fe20000004200 */
[----:B------:R-:W-:-:S02]  /*0870*/  UISETP.GE.AND UP0, UPT, UR6, UR16, UPT ;  /* 0x000000100600728c */ /* 0x000fc4000bf06270 */
[----:B------:R-:W-:Y:S01]  /*0880*/  ULEA UR5, UR13, UR5, 0x4 ;  /* 0x000000050d057291 */ /* 0x000fe2000f8e203f */
[----:B------:R-:W0:Y:S01]  /*0890*/  LDSM.16.M88.4 R16, [R25+0x400] ;  /* 0x000400001910783b */ /* 0x000e220000000200 */
[----:B------:R-:W-:Y:S02]  /*08a0*/  BAR.SYNC.DEFER_BLOCKING 0x0 ;  /* 0x0000000000007b1d */ /* 0x000fe40000010000 */
[----:B------:R-:W-:Y:S01]  /*08b0*/  PLOP3.LUT P0, PT, PT, PT, UP0, 0x80, 0x0 ;  /* 0x000000000000781c */ /* 0x000fe20003f0f008 */
[C---:B0-----:R-:W-:Y:S06]  /*08c0*/  HMMA.16816.F32.BF16 R20, R12.reuse, R16, RZ ;  /* 0x000000100c14723c */ /* 0x041fec00000418ff */
[----:B------:R-:W-:-:S15]  /*08d0*/  HMMA.16816.F32.BF16 R12, R12, R18, RZ ;  /* 0x000000120c0c723c */ /* 0x000fde00000418ff */
[----:B------:R-:W-:-:S03]  /*08e0*/  NOP ;  /* 0x0000000000007918 */ /* 0x000fc60000000000 */
[----:B------:R-:W-:Y:S01]  /*08f0*/  FMUL R16, R20, UR7 ;  /* 0x0000000714107c20 */ /* 0x000fe20008400000 */
[----:B------:R-:W-:-:S05]  /*0900*/  FMUL R17, R21, UR7 ;  /* 0x0000000715117c20 */ /* 0x000fca0008400000 */
[----:B------:R-:W-:Y:S01]  /*0910*/  FMUL R18, R12, UR7 ;  /* 0x000000070c127c20 */ /* 0x000fe20008400000 */
[----:B------:R-:W-:Y:S01]  /*0920*/  FMNMX R17, R16, R17, !PT ;  /* 0x0000001110117209 */ /* 0x000fe20007800000 */
[----:B------:R-:W-:-:S03]  /*0930*/  FMUL R16, R13, UR7 ;  /* 0x000000070d107c20 */ /* 0x000fc60008400000 */
[----:B------:R-:W-:Y:S01]  /*0940*/  FMNMX R17, R18, R17, !PT ;  /* 0x0000001112117209 */ /* 0x000fe20007800000 */
[----:B------:R-:W-:-:S03]  /*0950*/  FMUL R18, R23, UR7 ;  /* 0x0000000717127c20 */ /* 0x000fc60008400000 */
[----:B------:R-:W-:Y:S01]  /*0960*/  FMNMX R16, R16, R17, !PT ;  /* 0x0000001110107209 */ /* 0x000fe20007800000 */
[----:B------:R-:W-:-:S04]  /*0970*/  FMUL R17, R22, UR7 ;  /* 0x0000000716117c20 */ /* 0x000fc80008400000 */
[----:B------:R-:W0:Y:S01]  /*0980*/  SHFL.BFLY PT, R31, R16, 0x2, 0x1f ;  /* 0x0c401f00101f7f89 */ /* 0x000e2200000e0000 */
[----:B------:R-:W-:Y:S01]  /*0990*/  FMNMX R18, R17, R18, !PT ;  /* 0x0000001211127209 */ /* 0x000fe20007800000 */
[----:B------:R-:W-:-:S05]  /*09a0*/  FMUL R17, R14, UR7 ;  /* 0x000000070e117c20 */ /* 0x000fca0008400000 */
[----:B------:R-:W-:Y:S01]  /*09b0*/  FMNMX R18, R17, R18, !PT ;  /* 0x0000001211127209 */ /* 0x000fe20007800000 */
[----:B------:R-:W-:-:S05]  /*09c0*/  FMUL R17, R15, UR7 ;  /* 0x000000070f117c20 */ /* 0x000fca0008400000 */
[----:B------:R-:W-:-:S05]  /*09d0*/  FMNMX R19, R17, R18, !PT ;  /* 0x0000001211137209 */ /* 0x000fca0007800000 */
[----:B------:R-:W1:Y:S01]  /*09e0*/  SHFL.BFLY PT, R18, R19, 0x2, 0x1f ;  /* 0x0c401f0013127f89 */ /* 0x000e6200000e0000 */
[----:B0-----:R-:W-:-:S05]  /*09f0*/  FMNMX R33, R16, R31, !PT ;  /* 0x0000001f10217209 */ /* 0x001fca0007800000 */
[----:B------:R-:W0:Y:S01]  /*0a00*/  SHFL.BFLY PT, R31, R33, 0x1, 0x1f ;  /* 0x0c201f00211f7f89 */ /* 0x000e2200000e0000 */
[----:B-1----:R-:W-:-:S05]  /*0a10*/  FMNMX R18, R19, R18, !PT ;  /* 0x0000001213127209 */ /* 0x002fca0007800000 */
[----:B------:R-:W1:Y:S01]  /*0a20*/  SHFL.BFLY PT, R17, R18, 0x1, 0x1f ;  /* 0x0c201f0012117f89 */ /* 0x000e6200000e0000 */
[----:B0-----:R-:W-:-:S04]  /*0a30*/  FMNMX R31, R33, R31, !PT ;  /* 0x0000001f211f7209 */ /* 0x001fc80007800000 */
[----:B------:R-:W-:-:S05]  /*0a40*/  FMNMX R31, R31, R34, !PT ;  /* 0x000000221f1f7209 */ /* 0x000fca0007800000 */
[--C-:B------:R-:W-:Y:S01]  /*0a50*/  FFMA R20, R20, UR7, -R31.reuse ;  /* 0x0000000714147c23 */ /* 0x100fe2000800081f */
[--C-:B------:R-:W-:Y:S01]  /*0a60*/  FFMA R21, R21, UR7, -R31.reuse ;  /* 0x0000000715157c23 */ /* 0x100fe2000800081f */
[--C-:B------:R-:W-:Y:S02]  /*0a70*/  FFMA R12, R12, UR7, -R31.reuse ;  /* 0x000000070c0c7c23 */ /* 0x100fe4000800081f */
[----:B------:R-:W-:Y:S01]  /*0a80*/  FMUL R16, R20, 1.4426950216293334961 ;  /* 0x3fb8aa3b14107820 */ /* 0x000fe20000400000 */
[----:B------:R-:W-:Y:S01]  /*0a90*/  FMUL R20, R21, 1.4426950216293334961 ;  /* 0x3fb8aa3b15147820 */ /* 0x000fe20000400000 */
[----:B------:R-:W-:Y:S01]  /*0aa0*/  FMUL R33, R12, 1.4426950216293334961 ;  /* 0x3fb8aa3b0c217820 */ /* 0x000fe20000400000 */
[----:B------:R-:W-:Y:S01]  /*0ab0*/  FFMA R12, R13, UR7, -R31 ;  /* 0x000000070d0c7c23 */ /* 0x000fe2000800081f */
[----:B-1----:R-:W-:Y:S02]  /*0ac0*/  FMNMX R21, R18, R17, !PT ;  /* 0x0000001112157209 */ /* 0x002fe40007800000 */
[----:B------:R-:W-:Y:S01]  /*0ad0*/  MUFU.EX2 R16, R16 ;  /* 0x0000001000107308 */ /* 0x000fe20000000800 */
[----:B------:R-:W-:Y:S01]  /*0ae0*/  FMUL R18, R12, 1.4426950216293334961 ;  /* 0x3fb8aa3b0c127820 */ /* 0x000fe20000400000 */
[----:B------:R-:W-:-:S05]  /*0af0*/  FMNMX R21, R21, R32, !PT ;  /* 0x0000002015157209 */ /* 0x000fca0007800000 */
[--C-:B------:R-:W-:Y:S01]  /*0b00*/  FFMA R22, R22, UR7, -R21.reuse ;  /* 0x0000000716167c23 */ /* 0x100fe20008000815 */
[--C-:B------:R-:W-:Y:S01]  /*0b10*/  FFMA R23, R23, UR7, -R21.reuse ;  /* 0x0000000717177c23 */ /* 0x100fe20008000815 */
[----:B------:R0:W1:Y:S01]  /*0b20*/  MUFU.EX2 R17, R20 ;  /* 0x0000001400117308 */ /* 0x0000620000000800 */
[--C-:B------:R-:W-:Y:S01]  /*0b30*/  FFMA R14, R14, UR7, -R21.reuse ;  /* 0x000000070e0e7c23 */ /* 0x100fe20008000815 */
[----:B------:R-:W-:Y:S01]  /*0b40*/  FMUL R19, R22, 1.4426950216293334961 ;  /* 0x3fb8aa3b16137820 */ /* 0x000fe20000400000 */
[----:B------:R-:W-:Y:S01]  /*0b50*/  FMUL R22, R23, 1.4426950216293334961 ;  /* 0x3fb8aa3b17167820 */ /* 0x000fe20000400000 */
[----:B------:R-:W-:Y:S01]  /*0b60*/  FFMA R12, R15, UR7, -R21 ;  /* 0x000000070f0c7c23 */ /* 0x000fe20008000815 */
[----:B------:R-:W-:-:S03]  /*0b70*/  FMUL R23, R14, 1.4426950216293334961 ;  /* 0x3fb8aa3b0e177820 */ /* 0x000fc60000400000 */
[----:B------:R-:W3:Y:S01]  /*0b80*/  MUFU.EX2 R13, R33 ;  /* 0x00000021000d7308 */ /* 0x000ee20000000800 */
[----:B0-----:R-:W-:-:S07]  /*0b90*/  FMUL R20, R12, 1.4426950216293334961 ;  /* 0x3fb8aa3b0c147820 */ /* 0x001fce0000400000 */
[----:B------:R-:W0:Y:S01]  /*0ba0*/  MUFU.EX2 R18, R18 ;  /* 0x0000001200127308 */ /* 0x000e220000000800 */
[----:B-1----:R-:W-:Y:S01]  /*0bb0*/  FADD R14, R16, R17 ;  /* 0x00000011100e7221 */ /* 0x002fe20000000000 */
[----:B------:R-:W-:-:S06]  /*0bc0*/  F2FP.BF16.F32.PACK_AB R12, R17, R16 ;  /* 0x00000010110c723e */ /* 0x000fcc00000010ff */
[----:B------:R-:W-:Y:S01]  /*0bd0*/  MUFU.EX2 R19, R19 ;  /* 0x0000001300137308 */ /* 0x000fe20000000800 */
[----:B---3--:R-:W-:-:S07]  /*0be0*/  FADD R33, R13, R14 ;  /* 0x0000000e0d217221 */ /* 0x008fce0000000000 */
[----:B------:R-:W1:Y:S01]  /*0bf0*/  MUFU.EX2 R22, R22 ;  /* 0x0000001600167308 */ /* 0x000e620000000800 */
[C---:B0-----:R-:W-:Y:S01]  /*0c00*/  F2FP.BF16.F32.PACK_AB R14, R18.reuse, R13 ;  /* 0x0000000d120e723e */ /* 0x041fe200000010ff */
[----:B------:R-:W-:-:S06]  /*0c10*/  FADD R33, R18, R33 ;  /* 0x0000002112217221 */ /* 0x000fcc0000000000 */
[----:B------:R-:W0:Y:S08]  /*0c20*/  MUFU.EX2 R15, R23 ;  /* 0x00000017000f7308 */ /* 0x000e300000000800 */
[----:B------:R-:W3:Y:S01]  /*0c30*/  MUFU.EX2 R20, R20 ;  /* 0x0000001400147308 */ /* 0x000ee20000000800 */
[----:B-1----:R-:W-:Y:S01]  /*0c40*/  FADD R35, R19, R22 ;  /* 0x0000001613237221 */ /* 0x002fe20000000000 */
[----:B------:R-:W-:Y:S01]  /*0c50*/  F2FP.BF16.F32.PACK_AB R13, R22, R19 ;  /* 0x00000013160d723e */ /* 0x000fe200000010ff */
[----:B------:R-:W-:-:S04]  /*0c60*/  FADD R22, -R31, R34 ;  /* 0x000000221f167221 */ /* 0x000fc80000000100 */
[----:B------:R-:W-:Y:S01]  /*0c70*/  FMUL R34, R22, 1.4426950216293334961 ;  /* 0x3fb8aa3b16227820 */ /* 0x000fe20000400000 */
[----:B------:R-:W-:Y:S01]  /*0c80*/  FADD R22, -R21, R32 ;  /* 0x0000002015167221 */ /* 0x000fe20000000100 */
[----:B0-----:R-:W-:Y:S02]  /*0c90*/  FADD R35, R15, R35 ;  /* 0x000000230f237221 */ /* 0x001fe40000000000 */
[----:B------:R0:W1:Y:S01]  /*0ca0*/  MUFU.EX2 R32, R34 ;  /* 0x0000002200207308 */ /* 0x0000620000000800 */
[----:B------:R-:W-:Y:S02]  /*0cb0*/  FMUL R23, R22, 1.4426950216293334961 ;  /* 0x3fb8aa3b16177820 */ /* 0x000fe40000400000 */
[----:B------:R-:W4:Y:S01]  /*0cc0*/  SHFL.BFLY PT, R22, R33, 0x2, 0x1f ;  /* 0x0c401f0021167f89 */ /* 0x000f2200000e0000 */
[C---:B---3--:R-:W-:Y:S01]  /*0cd0*/  FADD R35, R20.reuse, R35 ;  /* 0x0000002314237221 */ /* 0x048fe20000000000 */
[----:B------:R-:W-:-:S03]  /*0ce0*/  F2FP.BF16.F32.PACK_AB R15, R20, R15 ;  /* 0x0000000f140f723e */ /* 0x000fc600000010ff */
[----:B------:R-:W3:Y:S01]  /*0cf0*/  MUFU.EX2 R23, R23 ;  /* 0x0000001700177308 */ /* 0x000ee20000000800 */
[----:B0-----:R-:W-:Y:S01]  /*0d00*/  IMAD.MOV.U32 R34, RZ, RZ, R31 ;  /* 0x000000ffff227224 */ /* 0x001fe200078e001f */
[----:B------:R-:W0:Y:S01]  /*0d10*/  SHFL.BFLY PT, R20, R35, 0x2, 0x1f ;  /* 0x0c401f0023147f89 */ /* 0x000e2200000e0000 */
[C---:B-1----:R-:W-:Y:S01]  /*0d20*/  FMUL R8, R32.reuse, R8 ;  /* 0x0000000820087220 */ /* 0x042fe20000400000 */
[C---:B------:R-:W-:Y:S01]  /*0d30*/  FMUL R9, R32.reuse, R9 ;  /* 0x0000000920097220 */ /* 0x040fe20000400000 */
[C---:B------:R-:W-:Y:S01]  /*0d40*/  FMUL R4, R32.reuse, R4 ;  /* 0x0000000420047220 */ /* 0x040fe20000400000 */
[----:B------:R-:W-:Y:S01]  /*0d50*/  FMUL R5, R32, R5 ;  /* 0x0000000520057220 */ /* 0x000fe20000400000 */
[C---:B---3--:R-:W-:Y:S01]  /*0d60*/  FMUL R10, R23.reuse, R10 ;  /* 0x0000000a170a7220 */ /* 0x048fe20000400000 */
[----:B------:R-:W-:Y:S01]  /*0d70*/  FMUL R11, R23, R11 ;  /* 0x0000000b170b7220 */ /* 0x000fe20000400000 */
[----:B----4-:R-:W-:Y:S01]  /*0d80*/  FADD R22, R33, R22 ;  /* 0x0000001621167221 */ /* 0x010fe20000000000 */
[C---:B------:R-:W-:Y:S01]  /*0d90*/  FMUL R6, R23.reuse, R6 ;  /* 0x0000000617067220 */ /* 0x040fe20000400000 */
[----:B------:R-:W-:Y:S01]  /*0da0*/  FMUL R7, R23, R7 ;  /* 0x0000000717077220 */ /* 0x000fe20000400000 */
[----:B0-----:R-:W-:-:S05]  /*0db0*/  FADD R20, R35, R20 ;  /* 0x0000001423147221 */ /* 0x001fca0000000000 */
[----:B------:R-:W-:Y:S04]  /*0dc0*/  SHFL.BFLY PT, R33, R20, 0x1, 0x1f ;  /* 0x0c201f0014217f89 */ /* 0x000fe800000e0000 */
[----:B--2---:R-:W-:Y:S01]  /*0dd0*/  STS.U16 [R27+UR8+0x400], R36 ;  /* 0x000400241b007988 */ /* 0x004fe20008000408 */
[----:B------:R-:W-:Y:S06]  /*0de0*/  BAR.SYNC.DEFER_BLOCKING 0x0 ;  /* 0x0000000000007b1d */ /* 0x000fec0000010000 */
[----:B------:R-:W0:Y:S02]  /*0df0*/  LDSM.16.M88.4 R16, [R25+0x400] ;  /* 0x000400001910783b */ /* 0x000e240000000200 */
[C---:B0-----:R-:W-:Y:S02]  /*0e00*/  HMMA.16816.F32.BF16 R8, R12.reuse, R16, R8 ;  /* 0x000000100c08723c */ /* 0x041fe40000041808 */
[----:B------:R-:W0:Y:S04]  /*0e10*/  SHFL.BFLY PT, R17, R22, 0x1, 0x1f ;  /* 0x0c201f0016117f89 */ /* 0x000e2800000e0000 */
[----:B------:R-:W-:Y:S07]  /*0e20*/  HMMA.16816.F32.BF16 R4, R12, R18, R4 ;  /* 0x000000120c04723c */ /* 0x000fee0000041804 */
[----:B------:R-:W-:-:S04]  /*0e30*/  FADD R12, R20, R33 ;  /* 0x00000021140c7221 */ /* 0x000fc80000000000 */
[----:B------:R-:W-:Y:S01]  /*0e40*/  FFMA R28, R23, R28, R12 ;  /* 0x0000001c171c7223 */ /* 0x000fe2000000000c */
[----:B0-----:R-:W-:-:S04]  /*0e50*/  FADD R17, R22, R17 ;  /* 0x0000001116117221 */ /* 0x001fc80000000000 */
[----:B------:R-:W-:Y:S01]  /*0e60*/  FFMA R29, R32, R29, R17 ;  /* 0x0000001d201d7223 */ /* 0x000fe20000000011 */
[----:B------:R-:W-:Y:S01]  /*0e70*/  MOV R32, R21 ;  /* 0x0000001500207202 */ /* 0x000fe20000000f00 */
[----:B------:R-:W-:Y:S06]  /*0e80*/  @!P0 BRA `(.L_x_1) ;  /* 0xfffffff800388947 */ /* 0x000fec000383ffff */
.L_x_0:
[----:B------:R-:W0:Y:S01]  /*0e90*/  S2R R0, SR_TID.X ;  /* 0x0000000000007919 */ /* 0x000e220000002100 */
[C---:B------:R-:W-:Y:S01]  /*0ea0*/  FSETP.GT.AND P1, PT, |R29|.reuse, 8.50705917302346158658e+37, PT ;  /* 0x7e8000001d00780b */ /* 0x040fe20003f24200 */
[----:B------:R-:W-:Y:S01]  /*0eb0*/  IMAD.MOV.U32 R16, RZ, RZ, R4 ;  /* 0x000000ffff107224 */ /* 0x000fe200078e0004 */
[C---:B------:R-:W-:Y:S01]  /*0ec0*/  FSETP.GEU.AND P5, PT, |R29|.reuse, 1.175494350822287508e-38, PT ;  /* 0x008000001d00780b */ /* 0x040fe20003fae200 */
[C---:B------:R-:W-:Y:S01]  /*0ed0*/  FMUL R4, R29.reuse, 8388608 ;  /* 0x4b0000001d047820 */ /* 0x040fe20000400000 */
[----:B------:R-:W-:Y:S01]  /*0ee0*/  FSETP.GEU.AND P2, PT, R29, 1.175494350822287508e-38, PT ;  /* 0x008000001d00780b */ /* 0x000fe20003f4e000 */
[----:B------:R-:W-:Y:S01]  /*0ef0*/  IMAD.MOV.U32 R13, RZ, RZ, R7 ;  /* 0x000000ffff0d7224 */ /* 0x000fe200078e0007 */
[----:B------:R-:W-:Y:S01]  /*0f00*/  MOV R17, R5 ;  /* 0x0000000500117202 */ /* 0x000fe20000000f00 */
[C---:B------:R-:W-:Y:S01]  /*0f10*/  FMUL R5, R28.reuse, 8388608 ;  /* 0x4b0000001c057820 */ /* 0x040fe20000400000 */
[----:B------:R-:W-:Y:S01]  /*0f20*/  FSETP.GEU.AND P3, PT, R28, 1.175494350822287508e-38, PT ;  /* 0x008000001c00780b */ /* 0x000fe20003f6e000 */
[----:B------:R-:W1:Y:S01]  /*0f30*/  S2UR UR5, SR_CgaCtaId ;  /* 0x00000000000579c3 */ /* 0x000e620000008800 */
[----:B------:R-:W-:-:S07]  /*0f40*/  FSEL R4, R4, R29, !P2 ;  /* 0x0000001d04047208 */ /* 0x000fce0005000000 */
[----:B------:R-:W-:Y:S01]  /*0f50*/  BAR.SYNC.DEFER_BLOCKING 0x0 ;  /* 0x0000000000007b1d */ /* 0x000fe20000010000 */
[C---:B------:R-:W-:Y:S01]  /*0f60*/  FSETP.GT.AND P0, PT, |R28|.reuse, 8.50705917302346158658e+37, PT ;  /* 0x7e8000001c00780b */ /* 0x040fe20003f04200 */
[----:B------:R-:W-:Y:S01]  /*0f70*/  @P1 FMUL R29, R29, 0.25 ;  /* 0x3e8000001d1d1820 */ /* 0x000fe20000400000 */
[----:B------:R-:W-:Y:S01]  /*0f80*/  FSEL R2, R5, R28, !P3 ;  /* 0x0000001c05027208 */ /* 0x000fe20005800000 */
[----:B------:R-:W-:Y:S01]  /*0f90*/  @P1 FMUL R17, R17, 0.25 ;  /* 0x3e80000011111820 */ /* 0x000fe20000400000 */
[----:B------:R-:W-:Y:S01]  /*0fa0*/  FSETP.GEU.AND P4, PT, |R28|, 1.175494350822287508e-38, PT ;  /* 0x008000001c00780b */ /* 0x000fe20003f8e200 */
[----:B------:R-:W-:Y:S01]  /*0fb0*/  @!P5 FMUL R29, R29, 16777216 ;  /* 0x4b8000001d1dd820 */ /* 0x000fe20000400000 */
[----:B------:R-:W-:Y:S01]  /*0fc0*/  IADD3 R5, R4, -0x3f3504f3, RZ ;  /* 0xc0cafb0d04057810 */ /* 0x000fe20007ffe0ff */
[----:B------:R-:W-:Y:S01]  /*0fd0*/  VIADD R23, R2, 0xc0cafb0d ;  /* 0xc0cafb0d02177836 */ /* 0x000fe20000000000 */
[----:B------:R-:W-:Y:S01]  /*0fe0*/  FSEL R12, RZ, -23, P2 ;  /* 0xc1b80000ff0c7808 */ /* 0x000fe20001000000 */
[----:B------:R-:W-:Y:S01]  /*0ff0*/  @P1 FMUL R16, R16, 0.25 ;  /* 0x3e80000010101820 */ /* 0x000fe20000400000 */
[----:B------:R-:W-:Y:S01]  /*1000*/  LOP3.LUT R15, R5, 0xff800000, RZ, 0xc0, !PT ;  /* 0xff800000050f7812 */ /* 0x000fe200078ec0ff */
[----:B------:R-:W2:Y:S01]  /*1010*/  MUFU.RCP R29, R29 ;  /* 0x0000001d001d7308 */ /* 0x000ea20000001000 */
[----:B------:R-:W-:Y:S01]  /*1020*/  LOP3.LUT R23, R23, 0xff800000, RZ, 0xc0, !PT ;  /* 0xff80000017177812 */ /* 0x000fe200078ec0ff */
[----:B------:R-:W-:Y:S01]  /*1030*/  @P0 FMUL R28, R28, 0.25 ;  /* 0x3e8000001c1c0820 */ /* 0x000fe20000400000 */
[----:B------:R-:W-:Y:S01]  /*1040*/  I2FP.F32.S32 R7, R15 ;  /* 0x0000000f00077245 */ /* 0x000fe20000201400 */
[----:B------:R-:W-:Y:S01]  /*1050*/  @P1 FMUL R9, R9, 0.25 ;  /* 0x3e80000009091820 */ /* 0x000fe20000400000 */
[----:B------:R-:W-:Y:S01]  /*1060*/  FSEL R18, RZ, -23, P3 ;  /* 0xc1b80000ff127808 */ /* 0x000fe20001800000 */
[----:B------:R-:W-:Y:S01]  /*1070*/  @!P4 FMUL R28, R28, 16777216 ;  /* 0x4b8000001c1cc820 */ /* 0x000fe20000400000 */
[----:B------:R-:W-:Y:S01]  /*1080*/  I2FP.F32.S32 R19, R23 ;  /* 0x0000001700137245 */ /* 0x000fe20000201400 */
[----:B------:R-:W-:Y:S01]  /*1090*/  FFMA.FTZ R12, R7, 1.1920928955078125e-07, R12 ;  /* 0x34000000070c7823 */ /* 0x000fe2000001000c */
[----:B0-----:R-:W-:Y:S01]  /*10a0*/  SHF.L.U32 R20, R0, 0x5, RZ ;  /* 0x0000000500147819 */ /* 0x001fe200000006ff */
[----:B------:R-:W-:Y:S01]  /*10b0*/  @P1 FMUL R8, R8, 0.25 ;  /* 0x3e80000008081820 */ /* 0x000fe20000400000 */
[----:B------:R-:W-:Y:S01]  /*10c0*/  IADD3 R15, R4, -R15, RZ ;  /* 0x8000000f040f7210 */ /* 0x000fe20007ffe0ff */
[----:B------:R-:W-:Y:S01]  /*10d0*/  IMAD.SHL.U32 R3, R0, 0x4, RZ ;  /* 0x0000000400037824 */ /* 0x000fe200078e00ff */
[C---:B------:R-:W-:Y:S01]  /*10e0*/  LOP3.LUT R25, R20.reuse, 0x60, RZ, 0xc0, !PT ;  /* 0x0000006014197812 */ /* 0x040fe200078ec0ff */
[----:B------:R-:W-:Y:S01]  /*10f0*/  FFMA.FTZ R7, R19, 1.1920928955078125e-07, R18 ;  /* 0x3400000013077823 */ /* 0x000fe20000010012 */
[----:B------:R-:W-:Y:S01]  /*1100*/  LOP3.LUT R20, R20, 0x300, RZ, 0xc0, !PT ;  /* 0x0000030014147812 */ /* 0x000fe200078ec0ff */
[----:B------:R-:W0:Y:S01]  /*1110*/  MUFU.RCP R18, R28 ;  /* 0x0000001c00127308 */ /* 0x000e220000001000 */
[----:B------:R-:W-:Y:S01]  /*1120*/  @!P5 FMUL R17, R17, 16777216 ;  /* 0x4b8000001111d820 */ /* 0x000fe20000400000 */
[----:B------:R-:W-:Y:S01]  /*1130*/  @!P5 FMUL R16, R16, 16777216 ;  /* 0x4b8000001010d820 */ /* 0x000fe20000400000 */
[----:B------:R-:W-:Y:S01]  /*1140*/  @!P5 FMUL R9, R9, 16777216 ;  /* 0x4b8000000909d820 */ /* 0x000fe20000400000 */
[----:B------:R-:W-:Y:S01]  /*1150*/  MOV R19, 0x3dc6b27f ;  /* 0x3dc6b27f00137802 */ /* 0x000fe20000000f00 */
[----:B------:R-:W-:Y:S01]  /*1160*/  @!P5 FMUL R8, R8, 16777216 ;  /* 0x4b8000000808d820 */ /* 0x000fe20000400000 */
[----:B------:R-:W-:Y:S01]  /*1170*/  FADD R15, R15, -1 ;  /* 0xbf8000000f0f7421 */ /* 0x000fe20000000000 */
[----:B------:R-:W-:Y:S01]  /*1180*/  LOP3.LUT R5, R20, 0xfc, R3, 0xf8, !PT ;  /* 0x000000fc14057812 */ /* 0x000fe200078ef803 */
[C---:B--2---:R-:W-:Y:S01]  /*1190*/  FMUL R17, R29.reuse, R17 ;  /* 0x000000111d117220 */ /* 0x044fe20000400000 */
[C---:B------:R-:W-:Y:S01]  /*11a0*/  FMUL R16, R29.reuse, R16 ;  /* 0x000000101d107220 */ /* 0x040fe20000400000 */
[C---:B------:R-:W-:Y:S01]  /*11b0*/  FMUL R20, R29.reuse, R9 ;  /* 0x000000091d147220 */ /* 0x040fe20000400000 */
[----:B------:R-:W-:Y:S01]  /*11c0*/  LOP3.LUT R22, R0, 0xc0, RZ, 0xc0, !PT ;  /* 0x000000c000167812 */ /* 0x000fe200078ec0ff */
[----:B------:R-:W-:Y:S01]  /*11d0*/  FMUL R29, R29, R8 ;  /* 0x000000081d1d7220 */ /* 0x000fe20000400000 */
[----:B------:R-:W-:Y:S01]  /*11e0*/  FFMA.FTZ R8, R15, R19, -0.16845393180847167969 ;  /* 0xbe2c7f300f087423 */ /* 0x000fe20000010013 */
[----:B------:R-:W-:Y:S01]  /*11f0*/  @P0 FMUL R13, R13, 0.25 ;  /* 0x3e8000000d0d0820 */ /* 0x000fe20000400000 */
[----:B------:R-:W-:Y:S01]  /*1200*/  @P0 FMUL R6, R6, 0.25 ;  /* 0x3e80000006060820 */ /* 0x000fe20000400000 */
[----:B------:R-:W-:Y:S01]  /*1210*/  @P0 FMUL R11, R11, 0.25 ;  /* 0x3e8000000b0b0820 */ /* 0x000fe20000400000 */
[----:B------:R-:W-:Y:S01]  /*1220*/  @P0 FMUL R10, R10, 0.25 ;  /* 0x3e8000000a0a0820 */ /* 0x000fe20000400000 */
[----:B------:R-:W-:Y:S01]  /*1230*/  SHF.R.S32.HI R14, RZ, 0x5, R0 ;  /* 0x00000005ff0e7819 */ /* 0x000fe20000011400 */
[----:B------:R-:W-:Y:S01]  /*1240*/  FFMA.FTZ R8, R15, R8, 0.1716887056827545166 ;  /* 0x3e2fcf2a0f087423 */ /* 0x000fe20000010008 */
[----:B------:R-:W-:Y:S01]  /*1250*/  SHF.R.U32.HI R22, RZ, 0x1, R22 ;  /* 0x00000001ff167819 */ /* 0x000fe20000011616 */
[----:B------:R-:W-:-:S02]  /*1260*/  IMAD.IADD R23, R2, 0x1, -R23 ;  /* 0x0000000102177824 */ /* 0x000fc400078e0a17 */
[----:B------:R-:W-:Y:S01]  /*1270*/  @!P4 FMUL R13, R13, 16777216 ;  /* 0x4b8000000d0dc820 */ /* 0x000fe20000400000 */
[----:B------:R-:W-:Y:S01]  /*1280*/  @!P4 FMUL R6, R6, 16777216 ;  /* 0x4b8000000606c820 */ /* 0x000fe20000400000 */
[----:B------:R-:W-:Y:S01]  /*1290*/  @!P4 FMUL R11, R11, 16777216 ;  /* 0x4b8000000b0bc820 */ /* 0x000fe20000400000 */
[----:B------:R-:W-:Y:S01]  /*12a0*/  @!P4 FMUL R10, R10, 16777216 ;  /* 0x4b8000000a0ac820 */ /* 0x000fe20000400000 */
[----:B------:R-:W-:Y:S01]  /*12b0*/  SGXT R14, R14, 0x1 ;  /* 0x000000010e0e781a */ /* 0x000fe20000000200 */
[----:B------:R-:W-:Y:S01]  /*12c0*/  UMOV UR4, 0x400 ;  /* 0x0000040000047882 */ /* 0x000fe20000000000 */
[----:B------:R-:W-:Y:S01]  /*12d0*/  LOP3.LUT R25, R25, 0x1c, R0, 0xf8, !PT ;  /* 0x0000001c19197812 */ /* 0x000fe200078ef800 */
[C---:B0-----:R-:W-:Y:S01]  /*12e0*/  FMUL R13, R18.reuse, R13 ;  /* 0x0000000d120d7220 */ /* 0x041fe20000400000 */
[----:B------:R-:W-:Y:S01]  /*12f0*/  LOP3.LUT R5, R5, R22, RZ, 0x3c, !PT ;  /* 0x0000001605057212 */ /* 0x000fe200078e3cff */
[----:B------:R-:W-:Y:S01]  /*1300*/  FFMA.FTZ R22, R15, R8, -0.17900948226451873779 ;  /* 0xbe374e430f167423 */ /* 0x000fe20000010008 */
[----:B------:R-:W-:Y:S01]  /*1310*/  FADD R8, R23, -1 ;  /* 0xbf80000017087421 */ /* 0x000fe20000000000 */
[C---:B------:R-:W-:Y:S01]  /*1320*/  FMUL R6, R18.reuse, R6 ;  /* 0x0000000612067220 */ /* 0x040fe20000400000 */
[C---:B------:R-:W-:Y:S01]  /*1330*/  FMUL R24, R18.reuse, R11 ;  /* 0x0000000b12187220 */ /* 0x040fe20000400000 */
[----:B------:R-:W-:Y:S01]  /*1340*/  FMUL R9, R18, R10 ;  /* 0x0000000a12097220 */ /* 0x000fe20000400000 */
[----:B-1----:R-:W-:Y:S01]  /*1350*/  ULEA UR6, UR5, UR4, 0x18 ;  /* 0x0000000405067291 */ /* 0x002fe2000f8ec03f */
[----:B------:R-:W-:Y:S01]  /*1360*/  LOP3.LUT R14, R25, 0x240, R14, 0x78, !PT ;  /* 0x00000240190e7812 */ /* 0x000fe200078e780e */
[----:B------:R-:W-:Y:S01]  /*1370*/  FFMA.FTZ R19, R8, R19, -0.16845393180847167969 ;  /* 0xbe2c7f3008137423 */ /* 0x000fe20000010013 */
[----:B------:R-:W-:Y:S01]  /*1380*/  F2FP.BF16.F32.PACK_AB R29, R16, R29 ;  /* 0x0000001d101d723e */ /* 0x000fe200000010ff */
[----:B------:R-:W-:Y:S01]  /*1390*/  FFMA.FTZ R22, R15, R22, 0.20512372255325317383 ;  /* 0x3e520bf40f167423 */ /* 0x000fe20000010016 */
[----:B------:R-:W-:Y:S01]  /*13a0*/  F2FP.BF16.F32.PACK_AB R17, R17, R20 ;  /* 0x000000141111723e */ /* 0x000fe200000010ff */
[----:B------:R-:W-:Y:S01]  /*13b0*/  FFMA.FTZ R19, R8, R19, 0.1716887056827545166 ;  /* 0x3e2fcf2a08137423 */ /* 0x000fe20000010013 */
[----:B------:R-:W-:Y:S01]  /*13c0*/  F2FP.BF16.F32.PACK_AB R6, R6, R9 ;  /* 0x000000090606723e */ /* 0x000fe200000010ff */
[----:B------:R-:W-:Y:S01]  /*13d0*/  FFMA.FTZ R22, R15, R22, -0.24046532809734344482 ;  /* 0xbe763c8b0f167423 */ /* 0x000fe20000010016 */
[----:B------:R-:W-:Y:S01]  /*13e0*/  F2FP.BF16.F32.PACK_AB R13, R13, R24 ;  /* 0x000000180d0d723e */ /* 0x000fe200000010ff */
[----:B------:R-:W-:Y:S01]  /*13f0*/  STS [R14+UR6], R29 ;  /* 0x0000001d0e007988 */ /* 0x000fe20008000806 */
[----:B------:R-:W-:Y:S01]  /*1400*/  LOP3.LUT R16, R14, 0x20, RZ, 0x3c, !PT ;  /* 0x000000200e107812 */ /* 0x000fe200078e3cff */
[C---:B------:R-:W-:Y:S01]  /*1410*/  FFMA.FTZ R19, R8.reuse, R19, -0.17900948226451873779 ;  /* 0xbe374e4308137423 */ /* 0x040fe20000010013 */
[C---:B------:R-:W-:Y:S01]  /*1420*/  FFMA.FTZ R22, R15.reuse, R22, 0.28857114911079406738 ;  /* 0x3e93bf990f167423 */ /* 0x040fe20000010016 */
[----:B------:R-:W-:Y:S01]  /*1430*/  STS [R14+UR6+0x80], R17 ;  /* 0x000080110e007988 */ /* 0x000fe20008000806 */
[----:B------:R-:W0:Y:S01]  /*1440*/  LDC.64 R10, c[0x0][0x228] ;  /* 0x00008a00ff0a7b82 */ /* 0x000e220000000a00 */
[C---:B------:R-:W-:Y:S01]  /*1450*/  FFMA.FTZ R19, R8.reuse, R19, 0.20512372255325317383 ;  /* 0x3e520bf408137423 */ /* 0x040fe20000010013 */
[C---:B------:R-:W-:Y:S01]  /*1460*/  FFMA.FTZ R22, R15.reuse, R22, -0.36067417263984680176 ;  /* 0xbeb8aa490f167423 */ /* 0x040fe20000010016 */
[----:B------:R-:W-:Y:S01]  /*1470*/  STS [R16+UR6+0x100], R6 ;  /* 0x0001000610007988 */ /* 0x000fe20008000806 */
[----:B------:R-:W-:Y:S01]  /*1480*/  ULDC.64 UR4, c[0x0][0x270] ;  /* 0x00009c0000047ab9 */ /* 0x000fe20000000a00 */
[C---:B------:R-:W-:Y:S01]  /*1490*/  FFMA.FTZ R19, R8.reuse, R19, -0.24046532809734344482 ;  /* 0xbe763c8b08137423 */ /* 0x040fe20000010013 */
[C---:B------:R-:W-:Y:S01]  /*14a0*/  FFMA.FTZ R22, R15.reuse, R22, 0.48089820146560668945 ;  /* 0x3ef6384a0f167423 */ /* 0x040fe20000010016 */
[----:B------:R1:W-:Y:S01]  /*14b0*/  STS [R16+UR6+0x180], R13 ;  /* 0x0001800d10007988 */ /* 0x0003e20008000806 */
[----:B------:R-:W2:Y:S01]  /*14c0*/  LDC R9, c[0x0][0x278] ;  /* 0x00009e00ff097b82 */ /* 0x000ea20000000800 */
[----:B------:R-:W-:Y:S01]  /*14d0*/  FFMA.FTZ R19, R8, R19, 0.28857114911079406738 ;  /* 0x3e93bf9908137423 */ /* 0x000fe20000010013 */
[----:B------:R-:W-:-:S06]  /*14e0*/  FFMA.FTZ R22, R15, R22, -0.72134751081466674805 ;  /* 0xbf38aa3b0f167423 */ /* 0x000fcc0000010016 */
[----:B------:R-:W-:Y:S01]  /*14f0*/  BAR.SYNC.DEFER_BLOCKING 0x0 ;  /* 0x0000000000007b1d */ /* 0x000fe20000010000 */
[----:B------:R-:W-:Y:S01]  /*1500*/  UIMAD UR4, UR9, UR4, URZ ;  /* 0x00000004090472a4 */ /* 0x000fe2000f8e023f */
[----:B------:R-:W-:Y:S01]  /*1510*/  FFMA.FTZ R19, R8, R19, -0.36067417263984680176 ;  /* 0xbeb8aa4908137423 */ /* 0x000fe20000010013 */
[C---:B------:R-:W-:Y:S01]  /*1520*/  FMUL R22, R15.reuse, R22 ;  /* 0x000000160f167220 */ /* 0x040fe20000400000 */
[----:B------:R-:W-:Y:S01]  /*1530*/  ISETP.GE.U32.AND P2, PT, R4, 0x7f800000, PT ;  /* 0x7f8000000400780c */ /* 0x000fe20003f46070 */
[----:B------:R-:W-:Y:S01]  /*1540*/  USHF.L.U32 UR7, UR4, 0x1, URZ ;  /* 0x0000000104077899 */ /* 0x000fe2000800063f */
[----:B------:R-:W-:Y:S01]  /*1550*/  FFMA.FTZ R19, R8, R19, 0.48089820146560668945 ;  /* 0x3ef6384a08137423 */ /* 0x000fe20000010013 */
[C---:B------:R-:W-:Y:S01]  /*1560*/  FMUL R22, R15.reuse, R22 ;  /* 0x000000160f167220 */ /* 0x040fe20000400000 */
[----:B-1----:R-:W-:Y:S01]  /*1570*/  IMAD R13, R30, UR5, RZ ;  /* 0x000000051e0d7c24 */ /* 0x002fe2000f8e02ff */
[----:B------:R-:W-:Y:S01]  /*1580*/  SHF.L.U32 R18, R0, 0x3, RZ ;  /* 0x0000000300127819 */ /* 0x000fe200000006ff */
[C---:B------:R-:W-:Y:S01]  /*1590*/  FFMA.FTZ R19, R8.reuse, R19, -0.72134751081466674805 ;  /* 0xbf38aa3b08137423 */ /* 0x040fe20000010013 */
[----:B------:R-:W-:Y:S01]  /*15a0*/  FFMA.FTZ R15, R15, 1.4426950216293334961, R22 ;  /* 0x3fb8aa3b0f0f7823 */ /* 0x000fe20000010016 */
[----:B------:R-:W-:Y:S01]  /*15b0*/  SHF.R.U32.HI R17, RZ, 0x1, R0 ;  /* 0x00000001ff117819 */ /* 0x000fe20000011600 */
[----:B------:R-:W-:Y:S01]  /*15c0*/  UIMAD.WIDE UR4, UR4, 0x2, URZ ;  /* 0x00000002040478a5 */ /* 0x000fe2000f8e023f */
[----:B------:R-:W-:Y:S01]  /*15d0*/  FMUL R19, R8, R19 ;  /* 0x0000001308137220 */ /* 0x000fe20000400000 */
[----:B------:R-:W-:Y:S01]  /*15e0*/  ISETP.GE.U32.AND P0, PT, R2, 0x7f800000, PT ;  /* 0x7f8000000200780c */ /* 0x000fe20003f06070 */
[----:B------:R-:W-:Y:S01]  /*15f0*/  FADD R12, R12, R15 ;  /* 0x0000000f0c0c7221 */ /* 0x000fe20000000000 */
[----:B------:R-:W-:Y:S01]  /*1600*/  LOP3.LUT R14, R18, 0x38, RZ, 0xc0, !PT ;  /* 0x00000038120e7812 */ /* 0x000fe200078ec0ff */
[----:B------:R-:W-:Y:S01]  /*1610*/  FMUL R19, R8, R19 ;  /* 0x0000001308137220 */ /* 0x000fe20000400000 */
[----:B------:R-:W-:Y:S01]  /*1620*/  LOP3.LUT R17, R17, 0x4, RZ, 0xc0, !PT ;  /* 0x0000000411117812 */ /* 0x000fe200078ec0ff */
[----:B------:R-:W-:Y:S01]  /*1630*/  ULDC UR4, c[0x0][0x27c] ;  /* 0x00009f0000047ab9 */ /* 0x000fe20000000800 */
[----:B------:R-:W-:Y:S01]  /*1640*/  FSETP.NEU.AND P1, PT, R4, RZ, PT ;  /* 0x000000ff0400720b */ /* 0x000fe20003f2d000 */
[----:B------:R-:W-:Y:S01]  /*1650*/  FFMA.FTZ R8, R8, 1.4426950216293334961, R19 ;  /* 0x3fb8aa3b08087823 */ /* 0x000fe20000010013 */
[----:B------:R-:W-:Y:S01]  /*1660*/  IADD3 R14, R17, UR6, R14 ;  /* 0x00000006110e7c10 */ /* 0x000fe2000fffe00e */
[----:B------:R1:W3:Y:S01]  /*1670*/  LDS R6, [R5+UR6] ;  /* 0x0000000605067984 */ /* 0x0002e20008000800 */
[----:B------:R-:W-:-:S02]  /*1680*/  @P2 IMAD.MOV.U32 R17, RZ, RZ, 0x7f800000 ;  /* 0x7f800000ff112424 */ /* 0x000fc400078e00ff */
[----:B------:R-:W-:Y:S01]  /*1690*/  FADD R7, R7, R8 ;  /* 0x0000000807077221 */ /* 0x000fe20000000000 */
[----:B------:R-:W-:Y:S01]  /*16a0*/  SHF.R.U32.HI R8, RZ, 0x5, R0 ;  /* 0x00000005ff087819 */ /* 0x000fe20000011600 */
[----:B------:R-:W-:Y:S01]  /*16b0*/  UIMAD UR4, UR9, UR4, URZ ;  /* 0x00000004090472a4 */ /* 0x000fe2000f8e023f */
[----:B------:R-:W-:Y:S01]  /*16c0*/  @P2 FFMA.FTZ R12, R4, R17, +INF ;  /* 0x7f800000040c2423 */ /* 0x000fe20000010011 */
[----:B------:R-:W-:Y:S02]  /*16d0*/  @P0 MOV R17, 0x7f800000 ;  /* 0x7f80000000110802 */ /* 0x000fe40000000f00 */
[----:B-1----:R-:W-:Y:S02]  /*16e0*/  SHF.L.U32 R5, R13, 0x1, RZ ;  /* 0x000000010d057819 */ /* 0x002fe400000006ff */
[C---:B------:R-:W-:Y:S01]  /*16f0*/  FSETP.NEU.AND P2, PT, R2.reuse, RZ, PT ;  /* 0x000000ff0200720b */ /* 0x040fe20003f4d000 */
[----:B------:R-:W-:Y:S01]  /*1700*/  @P0 FFMA.FTZ R7, R2, R17, +INF ;  /* 0x7f80000002070423 */ /* 0x000fe20000010011 */
[----:B0-----:R-:W-:Y:S01]  /*1710*/  IADD3 R15, P3, P4, R5, UR7, R10 ;  /* 0x00000007050f7c10 */ /* 0x001fe2000fc7e00a */
[----:B------:R-:W-:Y:S01]  /*1720*/  USHF.L.U32 UR7, UR4, 0x2, URZ ;  /* 0x0000000204077899 */ /* 0x000fe2000800063f */
[----:B------:R-:W-:Y:S01]  /*1730*/  SGXT.U32 R10, R8, 0x3 ;  /* 0x00000003080a781a */ /* 0x000fe20000000000 */
[----:B------:R-:W-:Y:S01]  /*1740*/  IMAD.HI R8, R13, 0x2, RZ ;  /* 0x000000020d087827 */ /* 0x000fe200078e02ff */
[----:B------:R-:W-:Y:S01]  /*1750*/  FSEL R12, R12, -INF , P1 ;  /* 0xff8000000c0c7808 */ /* 0x000fe20000800000 */
[----:B------:R-:W0:Y:S02]  /*1760*/  LDC.64 R4, c[0x0][0x230] ;  /* 0x00008c00ff047b82 */ /* 0x000e240000000a00 */
[----:B--2---:R-:W-:Y:S01]  /*1770*/  IMAD R10, R10, R9, RZ ;  /* 0x000000090a0a7224 */ /* 0x004fe200078e02ff */
[----:B------:R-:W-:Y:S01]  /*1780*/  IADD3.X R13, R8, UR5, R11, P3, P4 ;  /* 0x00000005080d7c10 */ /* 0x000fe20009fe840b */
[----:B------:R-:W-:Y:S01]  /*1790*/  FFMA R12, R12, 0.69314718246459960938, R31 ;  /* 0x3f3172180c0c7823 */ /* 0x000fe2000000001f */
[----:B------:R-:W-:Y:S01]  /*17a0*/  LOP3.LUT R11, R3, 0x40, RZ, 0xc0, !PT ;  /* 0x00000040030b7812 */ /* 0x000fe200078ec0ff */
[----:B------:R-:W-:Y:S01]  /*17b0*/  UIMAD.WIDE UR4, UR4, 0x4, URZ ;  /* 0x00000004040478a5 */ /* 0x000fe2000f8e023f */
[----:B------:R-:W-:-:S02]  /*17c0*/  LEA R8, P3, R10, R15, 0x1 ;  /* 0x0000000f0a087211 */ /* 0x000fc400078608ff */
[----:B------:R-:W-:Y:S01]  /*17d0*/  LEA R3, R9, R10, 0x3 ;  /* 0x0000000a09037211 */ /* 0x000fe200078e18ff */
[----:B------:R-:W-:Y:S01]  /*17e0*/  IMAD.IADD R11, R11, 0x1, R14 ;  /* 0x000000010b0b7824 */ /* 0x000fe200078e020e */
[----:B------:R-:W-:Y:S02]  /*17f0*/  LEA.HI.X.SX32 R9, R10, R13, 0x1, P3 ;  /* 0x0000000d0a097211 */ /* 0x000fe400018f0eff */
[----:B------:R-:W-:Y:S02]  /*1800*/  LEA R2, P0, R3, R15, 0x1 ;  /* 0x0000000f03027211 */ /* 0x000fe400078008ff */
[----:B------:R-:W-:Y:S02]  /*1810*/  FSEL R10, R7, -INF , P2 ;  /* 0xff800000070a7808 */ /* 0x000fe40001000000 */
[----:B------:R-:W-:Y:S02]  /*1820*/  LEA.HI.X.SX32 R3, R3, R13, 0x1, P0 ;  /* 0x0000000d03037211 */ /* 0x000fe400000f0eff */
[----:B------:R-:W-:Y:S01]  /*1830*/  LOP3.LUT P0, RZ, R0, 0xe0, RZ, 0xc0, !PT ;  /* 0x000000e000ff7812 */ /* 0x000fe2000780c0ff */
[----:B------:R-:W-:Y:S01]  /*1840*/  FFMA R13, R10, 0.69314718246459960938, R21 ;  /* 0x3f3172180a0d7823 */ /* 0x000fe20000000015 */
[----:B------:R-:W-:Y:S01]  /*1850*/  SHF.L.U32 R0, R0, 0x1, RZ ;  /* 0x0000000100007819 */ /* 0x000fe200000006ff */
[----:B---3--:R1:W-:Y:S01]  /*1860*/  STG.E.U16 desc[UR14][R8.64], R6 ;  /* 0x0000000608007986 */ /* 0x0083e2000c10150e */
[C---:B------:R-:W-:Y:S01]  /*1870*/  SHF.L.U32 R7, R30.reuse, 0x2, RZ ;  /* 0x000000021e077819 */ /* 0x040fe200000006ff */
[----:B------:R-:W-:Y:S01]  /*1880*/  IMAD.HI R30, R30, 0x4, RZ ;  /* 0x000000041e1e7827 */ /* 0x000fe200078e02ff */
[----:B------:R-:W-:-:S02]  /*1890*/  LOP3.LUT R0, R0, 0x78, RZ, 0xc0, !PT ;  /* 0x0000007800007812 */ /* 0x000fc400078ec0ff */
[----:B0-----:R-:W-:-:S04]  /*18a0*/  IADD3 R4, P1, P2, R7, UR7, R4 ;  /* 0x0000000707047c10 */ /* 0x001fc8000fa3e004 */
[----:B------:R-:W-:Y:S02]  /*18b0*/  IADD3.X R5, R30, UR5, R5, P1, P2 ;  /* 0x000000051e057c10 */ /* 0x000fe40008fe4405 */
[----:B-1----:R-:W-:-:S05]  /*18c0*/  PRMT R9, R6, 0x7632, R9 ;  /* 0x0000763206097816 */ /* 0x002fca0000000009 */
[----:B------:R0:W-:Y:S01]  /*18d0*/  STG.E.U16 desc[UR14][R2.64], R9 ;  /* 0x0000000902007986 */ /* 0x0001e2000c10150e */
[----:B------:R-:W-:Y:S06]  /*18e0*/  BAR.SYNC.DEFER_BLOCKING 0x0 ;  /* 0x0000000000007b1d */ /* 0x000fec0000010000 */
[----:B------:R0:W-:Y:S02]  /*18f0*/  STS.64 [R0+UR6], R12 ;  /* 0x0000000c00007988 */ /* 0x0001e40008000a06 */
[----:B------:R-:W-:Y:S06]  /*1900*/  BAR.SYNC.DEFER_BLOCKING 0x0 ;  /* 0x0000000000007b1d */ /* 0x000fec0000010000 */
[----:B------:R-:W-:Y:S05]  /*1910*/  @P0 EXIT ;  /* 0x000000000000094d */ /* 0x000fea0003800000 */
[----:B------:R-:W1:Y:S04]  /*1920*/  LDS R11, [R11] ;  /* 0x000000000b0b7984 */ /* 0x000e680000000800 */
[----:B-1----:R-:W-:Y:S01]  /*1930*/  STG.E desc[UR14][R4.64], R11 ;  /* 0x0000000b04007986 */ /* 0x002fe2000c10190e */
[----:B------:R-:W-:Y:S05]  /*1940*/  EXIT ;  /* 0x000000000000794d */ /* 0x000fea0003800000 */
.L_x_2:
[----:B------:R-:W-:-:S00]  /*1950*/  BRA `(.L_x_2) ;  /* 0xfffffffc00fc7947 */ /* 0x000fc0000383ffff */
[----:B------:R-:W-:-:S00]  /*1960*/  NOP ;  /* 0x0000000000007918 */ /* 0x000fc00000000000 */
        /* <DEDUP_REMOVED lines=9> */
.L_x_3:


//--------------------- .nv.global.init           --------------------------
	.section	.nv.global.init,"aw",@progbits
.nv.global.init:
	.type		_$_str,@object
	.size		_$_str,(.L_0 - _$_str)
_$_str:
        /*0000*/ 	.byte	0x5f, 0x5f, 0x43, 0x55, 0x44, 0x41, 0x5f, 0x46, 0x54, 0x5a, 0x00
.L_0:


//--------------------- .nv.shared.attn_fwd       --------------------------
	.section	.nv.shared.attn_fwd,"aw",@nobits
	.sectionflags	@""
	.align	16
	.zero		1024


//--------------------- .nv.shared.reserved.0     --------------------------
	.section	.nv.shared.reserved.0,"aw",@nobits
	.weak		__nv_reservedSMEM_offset_0_alias
	.size		__nv_reservedSMEM_offset_0_alias, 0, 0
	.other		__nv_reservedSMEM_offset_0_alias,@"STO_CUDA_RESERVED_SHARED STV_DEFAULT"
__nv_reservedSMEM_offset_0_alias:
	.zero		0


//--------------------- .nv.constant0.attn_fwd    --------------------------
	.section	.nv.constant0.attn_fwd,"a",@progbits
	.sectionflags	@""
	.align	4
.nv.constant0.attn_fwd:
	.zero		664


//--------------------- SYMBOLS --------------------------

	.type		.nv.reservedSmem.offset0,@object
	.size		.nv.reservedSmem.offset0,0x4
